// auto-generated by cutlass_sweep.gemm — config: {"arch": "sm_90", "cluster_m": 1, "cluster_n": 1, "dtype": "int8", "dtype_b": "int8", "layout": "nt", "stages": 0, "tile_k": 64, "tile_m": 512, "tile_n": 8}
#include "cutlass/cutlass.h"
#include "cutlass/gemm/collective/collective_builder.hpp"
#include "cutlass/gemm/device/gemm_universal_adapter.h"
#include "cutlass/gemm/kernel/gemm_universal.hpp"
#include "cutlass/epilogue/collective/collective_builder.hpp"

using ElemA = int8_t;
using ElemB = int8_t;
using ElemCD = int8_t;
using Acc  = int32_t;
using TileShape    = cute::Shape<cute::_512, cute::_8, cute::_64>;
using ClusterShape = cute::Shape<cute::_1, cute::_1, cute::_1>;

using CollectiveEpilogue = typename cutlass::epilogue::collective::CollectiveBuilder<
    cutlass::arch::Sm90, cutlass::arch::OpClassTensorOp,
    TileShape, ClusterShape,
    cutlass::epilogue::collective::EpilogueTileAuto,
    Acc, Acc,
    ElemCD, cutlass::layout::RowMajor, 128 / cutlass::sizeof_bits<ElemCD>::value,
    ElemCD, cutlass::layout::RowMajor, 128 / cutlass::sizeof_bits<ElemCD>::value,
    cutlass::epilogue::collective::EpilogueScheduleAuto
  >::CollectiveOp;

using CollectiveMainloop = typename cutlass::gemm::collective::CollectiveBuilder<
    cutlass::arch::Sm90, cutlass::arch::OpClassTensorOp,
    ElemA, cutlass::layout::RowMajor, 128 / cutlass::sizeof_bits<ElemA>::value,
    ElemB, cutlass::layout::ColumnMajor, 128 / cutlass::sizeof_bits<ElemB>::value,
    Acc,
    TileShape, ClusterShape,
    cutlass::gemm::collective::StageCountAutoCarveout<static_cast<int>(sizeof(typename CollectiveEpilogue::SharedStorage))>,
    cutlass::gemm::collective::KernelScheduleAuto
  >::CollectiveOp;

using GemmKernel = cutlass::gemm::kernel::GemmUniversal<
    cute::Shape<int,int,int,int>,
    CollectiveMainloop,
    CollectiveEpilogue
>;
using Gemm = cutlass::gemm::device::GemmUniversalAdapter<GemmKernel>;

// Force the device kernel symbol into the cubin without needing a host main.
auto* _anchor = &cutlass::device_kernel<GemmKernel>;


// ===== COMPILED SASS (sm_90a) =====

	.target	sm_90a

	.elftype	@"ET_EXEC"


//--------------------- .note.nv.tkinfo           --------------------------
	.section	.note.nv.tkinfo,"",@"SHT_NOTE"
	.sectionflags	@"SHF_NOTE_NV_TKINFO"
	.tkinfo
        /*0018*/ 	.word	0x00000002
        /*0030*/ 	.string	""
        /*0030*/ 	.string	"ptxas"
        /*0030*/ 	.string	"Cuda compilation tools, release 13.0, V13.0.88"
        /*0030*/ 	.string	"Build cuda_13.0.r13.0/compiler.36424714_0"
        /*0030*/ 	.string	"-arch sm_90a -m 64 "



//--------------------- .note.nv.cuinfo           --------------------------
	.section	.note.nv.cuinfo,"",@"SHT_NOTE"
	.sectionflags	@"SHF_NOTE_NV_CUINFO"
        /*0018*/ 	.short	0x0002
        /*001a*/ 	.short	0x005a
        /*001c*/ 	.short	0x0082
	.zero		2


//--------------------- .nv.info                  --------------------------
	.section	.nv.info,"",@"SHT_CUDA_INFO"
	.align	4


	//----- nvinfo : EIATTR_REGCOUNT
	.align		4
        /*0000*/ 	.byte	0x04, 0x2f
        /*0002*/ 	.short	(.L_15 - .L_14)
	.align		4
.L_14:
        /*0004*/ 	.word	index@(_ZN7cutlass13device_kernelINS_4gemm6kernel13GemmUniversalIN4cute5tupleIJiiiiEEENS1_10collective13CollectiveMmaINS1_34MainloopSm90TmaGmmaWarpSpecializedILi6ENS5_IJNS4_1CILi1EEESB_SB_EEENS1_35KernelTmaWarpSpecializedCooperativeEEENS5_IJNSA_ILi512EEENSA_ILi8EEENSA_ILi64EEEEEEaNS5_IJlSB_lEEEaSJ_NS4_8TiledMMAINS4_8MMA_AtomIJNS4_4SM904GMMA25MMA_64x8x32_S32S8S8_SS_TNEEEENS4_6LayoutINS5_IJNSA_ILi2EEESB_SB_EEENS5_IJSB_NSA_ILi0EEEST_EEEEENS5_IJNS4_10UnderscoreESW_SW_EEEEENS4_13SM90_TMA_LOADENS4_14ComposedLayoutINS4_7SwizzleILi2ELi4ELi3EEENS4_18smem_ptr_flag_bitsILi8EEENSQ_INS5_IJSG_SH_EEENS5_IJSH_SB_EEEEEEEvNS4_8identityESZ_S18_vS19_EENS_8epilogue10collective6detail29Sm90TmaWarpSpecializedAdapterINS1C_15DefaultEpilogueIaSJ_SJ_NS1B_6thread17LinearCombinationIaLi1EiiLNS1G_9ScaleType4KindE0ELNS_15FloatRoundStyleE2EaEENS1_15EpilogueDefaultEEEEEvvEEEEvNT_6ParamsE)
        /*0008*/ 	.word	0x000000a8


	//----- nvinfo : EIATTR_FRAME_SIZE
	.align		4
.L_15:
        /*000c*/ 	.byte	0x04, 0x11
        /*000e*/ 	.short	(.L_17 - .L_16)
	.align		4
.L_16:
        /*0010*/ 	.word	index@(_ZN7cutlass13device_kernelINS_4gemm6kernel13GemmUniversalIN4cute5tupleIJiiiiEEENS1_10collective13CollectiveMmaINS1_34MainloopSm90TmaGmmaWarpSpecializedILi6ENS5_IJNS4_1CILi1EEESB_SB_EEENS1_35KernelTmaWarpSpecializedCooperativeEEENS5_IJNSA_ILi512EEENSA_ILi8EEENSA_ILi64EEEEEEaNS5_IJlSB_lEEEaSJ_NS4_8TiledMMAINS4_8MMA_AtomIJNS4_4SM904GMMA25MMA_64x8x32_S32S8S8_SS_TNEEEENS4_6LayoutINS5_IJNSA_ILi2EEESB_SB_EEENS5_IJSB_NSA_ILi0EEEST_EEEEENS5_IJNS4_10UnderscoreESW_SW_EEEEENS4_13SM90_TMA_LOADENS4_14ComposedLayoutINS4_7SwizzleILi2ELi4ELi3EEENS4_18smem_ptr_flag_bitsILi8EEENSQ_INS5_IJSG_SH_EEENS5_IJSH_SB_EEEEEEEvNS4_8identityESZ_S18_vS19_EENS_8epilogue10collective6detail29Sm90TmaWarpSpecializedAdapterINS1C_15DefaultEpilogueIaSJ_SJ_NS1B_6thread17LinearCombinationIaLi1EiiLNS1G_9ScaleType4KindE0ELNS_15FloatRoundStyleE2EaEENS1_15EpilogueDefaultEEEEEvvEEEEvNT_6ParamsE)
        /*0014*/ 	.word	0x00000000


	//----- nvinfo : EIATTR_MIN_STACK_SIZE
	.align		4
.L_17:
        /*0018*/ 	.byte	0x04, 0x12
        /*001a*/ 	.short	(.L_19 - .L_18)
	.align		4
.L_18:
        /*001c*/ 	.word	index@(_ZN7cutlass13device_kernelINS_4gemm6kernel13GemmUniversalIN4cute5tupleIJiiiiEEENS1_10collective13CollectiveMmaINS1_34MainloopSm90TmaGmmaWarpSpecializedILi6ENS5_IJNS4_1CILi1EEESB_SB_EEENS1_35KernelTmaWarpSpecializedCooperativeEEENS5_IJNSA_ILi512EEENSA_ILi8EEENSA_ILi64EEEEEEaNS5_IJlSB_lEEEaSJ_NS4_8TiledMMAINS4_8MMA_AtomIJNS4_4SM904GMMA25MMA_64x8x32_S32S8S8_SS_TNEEEENS4_6LayoutINS5_IJNSA_ILi2EEESB_SB_EEENS5_IJSB_NSA_ILi0EEEST_EEEEENS5_IJNS4_10UnderscoreESW_SW_EEEEENS4_13SM90_TMA_LOADENS4_14ComposedLayoutINS4_7SwizzleILi2ELi4ELi3EEENS4_18smem_ptr_flag_bitsILi8EEENSQ_INS5_IJSG_SH_EEENS5_IJSH_SB_EEEEEEEvNS4_8identityESZ_S18_vS19_EENS_8epilogue10collective6detail29Sm90TmaWarpSpecializedAdapterINS1C_15DefaultEpilogueIaSJ_SJ_NS1B_6thread17LinearCombinationIaLi1EiiLNS1G_9ScaleType4KindE0ELNS_15FloatRoundStyleE2EaEENS1_15EpilogueDefaultEEEEEvvEEEEvNT_6ParamsE)
        /*0020*/ 	.word	0x00000000
.L_19:


//--------------------- .nv.compat                --------------------------
	.section	.nv.compat,"",@"SHT_CUDA_COMPAT_INFO"
	.align	4
        /*0000*/ 	.byte	0x02, 0x09, 0x01, 0x00, 0x02, 0x02, 0x04, 0x00, 0x02, 0x05, 0x05, 0x00, 0x03, 0x07, 0x01, 0x01
        /*0010*/ 	.byte	0x02, 0x03, 0x01, 0x00, 0x02, 0x06, 0x01, 0x00, 0x04, 0x0b, 0x08, 0x00, 0x00, 0x00, 0x00, 0x00
        /*0020*/ 	.byte	0x00, 0x00, 0x00, 0x00


//--------------------- .nv.info._ZN7cutlass13device_kernelINS_4gemm6kernel13GemmUniversalIN4cute5tupleIJiiiiEEENS1_10collective13CollectiveMmaINS1_34MainloopSm90TmaGmmaWarpSpecializedILi6ENS5_IJNS4_1CILi1EEESB_SB_EEENS1_35KernelTmaWarpSpecializedCooperativeEEENS5_IJNSA_ILi512EEENSA_ILi8EEENSA_ILi64EEEEEEaNS5_IJlSB_lEEEaSJ_NS4_8TiledMMAINS4_8MMA_AtomIJNS4_4SM904GMMA25MMA_64x8x32_S32S8S8_SS_TNEEEENS4_6LayoutINS5_IJNSA_ILi2EEESB_SB_EEENS5_IJSB_NSA_ILi0EEEST_EEEEENS5_IJNS4_10UnderscoreESW_SW_EEEEENS4_13SM90_TMA_LOADENS4_14ComposedLayoutINS4_7SwizzleILi2ELi4ELi3EEENS4_18smem_ptr_flag_bitsILi8EEENSQ_INS5_IJSG_SH_EEENS5_IJSH_SB_EEEEEEEvNS4_8identityESZ_S18_vS19_EENS_8epilogue10collective6detail29Sm90TmaWarpSpecializedAdapterINS1C_15DefaultEpilogueIaSJ_SJ_NS1B_6thread17LinearCombinationIaLi1EiiLNS1G_9ScaleType4KindE0ELNS_15FloatRoundStyleE2EaEENS1_15EpilogueDefaultEEEEEvvEEEEvNT_6ParamsE --------------------------
	.section	.nv.info._ZN7cutlass13device_kernelINS_4gemm6kernel13GemmUniversalIN4cute5tupleIJiiiiEEENS1_10collective13CollectiveMmaINS1_34MainloopSm90TmaGmmaWarpSpecializedILi6ENS5_IJNS4_1CILi1EEESB_SB_EEENS1_35KernelTmaWarpSpecializedCooperativeEEENS5_IJNSA_ILi512EEENSA_ILi8EEENSA_ILi64EEEEEEaNS5_IJlSB_lEEEaSJ_NS4_8TiledMMAINS4_8MMA_AtomIJNS4_4SM904GMMA25MMA_64x8x32_S32S8S8_SS_TNEEEENS4_6LayoutINS5_IJNSA_ILi2EEESB_SB_EEENS5_IJSB_NSA_ILi0EEEST_EEEEENS5_IJNS4_10UnderscoreESW_SW_EEEEENS4_13SM90_TMA_LOADENS4_14ComposedLayoutINS4_7SwizzleILi2ELi4ELi3EEENS4_18smem_ptr_flag_bitsILi8EEENSQ_INS5_IJSG_SH_EEENS5_IJSH_SB_EEEEEEEvNS4_8identityESZ_S18_vS19_EENS_8epilogue10collective6detail29Sm90TmaWarpSpecializedAdapterINS1C_15DefaultEpilogueIaSJ_SJ_NS1B_6thread17LinearCombinationIaLi1EiiLNS1G_9ScaleType4KindE0ELNS_15FloatRoundStyleE2EaEENS1_15EpilogueDefaultEEEEEvvEEEEvNT_6ParamsE,"",@"SHT_CUDA_INFO"
	.sectionflags	@""
	.align	4


	//----- nvinfo : EIATTR_CUDA_API_VERSION
	.align		4
        /*0000*/ 	.byte	0x04, 0x37
        /*0002*/ 	.short	(.L_21 - .L_20)
.L_20:
        /*0004*/ 	.word	0x00000082


	//----- nvinfo : EIATTR_KPARAM_INFO
	.align		4
.L_21:
        /*0008*/ 	.byte	0x04, 0x17
        /*000a*/ 	.short	(.L_23 - .L_22)
.L_22:
        /*000c*/ 	.word	0x00000000
        /*0010*/ 	.short	0x0000
        /*0012*/ 	.short	0x0070
        /*0014*/ 	.byte	0x00, 0xf0, 0x01, 0x10


	//----- nvinfo : EIATTR_SPARSE_MMA_MASK
	.align		4
.L_23:
        /*0018*/ 	.byte	0x03, 0x50
        /*001a*/ 	.short	0x0000


	//----- nvinfo : EIATTR_MAXREG_COUNT
	.align		4
        /*001c*/ 	.byte	0x03, 0x1b
        /*001e*/ 	.short	0x00a8


	//----- nvinfo : EIATTR_NUM_BARRIERS
	.align		4
        /*0020*/ 	.byte	0x02, 0x4c
        /*0022*/ 	.byte	0x01
	.zero		1


	//----- nvinfo : EIATTR_EXTERNS
	.align		4
        /*0024*/ 	.byte	0x04, 0x0f
        /*0026*/ 	.short	(.L_25 - .L_24)


	//   ....[0]....
	.align		4
.L_24:
        /*0028*/ 	.word	index@(__assertfail)


	//----- nvinfo : EIATTR_MERCURY_ISA_VERSION
	.align		4
.L_25:
        /*002c*/ 	.byte	0x03, 0x5f
        /*002e*/ 	.short	0x0101


	//----- nvinfo : EIATTR_INT_WARP_WIDE_INSTR_OFFSETS
	.align		4
        /*0030*/ 	.byte	0x04, 0x31
        /*0032*/ 	.short	(.L_27 - .L_26)


	//   ....[0]....
.L_26:
        /*0034*/ 	.word	0x00000430


	//   ....[1]....
        /*0038*/ 	.word	0x00000440


	//   ....[2]....
        /*003c*/ 	.word	0x00000500


	//----- nvinfo : EIATTR_COOP_GROUP_MASK_REGIDS
	.align		4
.L_27:
        /*0040*/ 	.byte	0x04, 0x29
        /*0042*/ 	.short	(.L_29 - .L_28)


	//   ....[0]....
.L_28:
        /*0044*/ 	.word	0xffffffff


	//   ....[1]....
        /*0048*/ 	.word	0xffffffff


	//   ....[2]....
        /*004c*/ 	.word	0xffffffff


	//   ....[3]....
        /*0050*/ 	.word	0xffffffff


	//   ....[4]....
        /*0054*/ 	.word	0xffffffff


	//----- nvinfo : EIATTR_COOP_GROUP_INSTR_OFFSETS
	.align		4
.L_29:
        /*0058*/ 	.byte	0x04, 0x28
        /*005a*/ 	.short	(.L_31 - .L_30)


	//   ....[0]....
.L_30:
        /*005c*/ 	.word	0x00000060


	//   ....[1]....
        /*0060*/ 	.word	0x00000070


	//   ....[2]....
        /*0064*/ 	.word	0x00000130


	//   ....[3]....
        /*0068*/ 	.word	0x00000300


	//   ....[4]....
        /*006c*/ 	.word	0x00001190


	//----- nvinfo : EIATTR_REG_RECONFIG
	.align		4
.L_31:
        /*0070*/ 	.byte	0x01, 0x54
	.zero		2


	//----- nvinfo : EIATTR_SYSCALL_OFFSETS
	.align		4
        /*0074*/ 	.byte	0x04, 0x46
        /*0076*/ 	.short	(.L_33 - .L_32)


	//   ....[0]....
.L_32:
        /*0078*/ 	.word	0x00001360


	//----- nvinfo : EIATTR_MBARRIER_INSTR_OFFSETS
	.align		4
.L_33:
        /*007c*/ 	.byte	0x04, 0x39
        /*007e*/ 	.short	(.L_35 - .L_34)


	//   ....[0]....
.L_34:
        /*0080*/ 	.word	0x00000230
        /*0084*/ 	.word	0x000000ff
        /*0088*/ 	.word	0x00000000
        /*008c*/ 	.short	0x0100
        /*008e*/ 	.byte	0x08
	.zero		1


	//   ....[1]....
        /*0090*/ 	.word	0x00000240
        /*0094*/ 	.word	0x000000ff
        /*0098*/ 	.word	0x00000030
        /*009c*/ 	.short	0x0100
        /*009e*/ 	.byte	0x08
	.zero		1


	//   ....[2]....
        /*00a0*/ 	.word	0x00000250
        /*00a4*/ 	.word	0x000000ff
        /*00a8*/ 	.word	0x00000008
        /*00ac*/ 	.short	0x0100
        /*00ae*/ 	.byte	0x08
	.zero		1


	//   ....[3]....
        /*00b0*/ 	.word	0x00000260
        /*00b4*/ 	.word	0x000000ff
        /*00b8*/ 	.word	0x00000038
        /*00bc*/ 	.short	0x0100
        /*00be*/ 	.byte	0x08
	.zero		1


	//   ....[4]....
        /*00c0*/ 	.word	0x00000270
        /*00c4*/ 	.word	0x000000ff
        /*00c8*/ 	.word	0x00000010
        /*00cc*/ 	.short	0x0100
        /*00ce*/ 	.byte	0x08
	.zero		1


	//   ....[5]....
        /*00d0*/ 	.word	0x00000280
        /*00d4*/ 	.word	0x000000ff
        /*00d8*/ 	.word	0x00000040
        /*00dc*/ 	.short	0x0100
        /*00de*/ 	.byte	0x08
	.zero		1


	//   ....[6]....
        /*00e0*/ 	.word	0x00000290
        /*00e4*/ 	.word	0x000000ff
        /*00e8*/ 	.word	0x00000018
        /*00ec*/ 	.short	0x0100
        /*00ee*/ 	.byte	0x08
	.zero		1


	//   ....[7]....
        /*00f0*/ 	.word	0x000002a0
        /*00f4*/ 	.word	0x000000ff
        /*00f8*/ 	.word	0x00000048
        /*00fc*/ 	.short	0x0100
        /*00fe*/ 	.byte	0x08
	.zero		1


	//   ....[8]....
        /*0100*/ 	.word	0x000002b0
        /*0104*/ 	.word	0x000000ff
        /*0108*/ 	.word	0x00000020
        /*010c*/ 	.short	0x0100
        /*010e*/ 	.byte	0x08
	.zero		1


	//   ....[9]....
        /*0110*/ 	.word	0x000002c0
        /*0114*/ 	.word	0x000000ff
        /*0118*/ 	.word	0x00000050
        /*011c*/ 	.short	0x0100
        /*011e*/ 	.byte	0x08
	.zero		1


	//   ....[10]....
        /*0120*/ 	.word	0x000002d0
        /*0124*/ 	.word	0x000000ff
        /*0128*/ 	.word	0x00000028
        /*012c*/ 	.short	0x0100
        /*012e*/ 	.byte	0x08
	.zero		1


	//   ....[11]....
        /*0130*/ 	.word	0x000002e0
        /*0134*/ 	.word	0x000000ff
        /*0138*/ 	.word	0x00000058
        /*013c*/ 	.short	0x0100
        /*013e*/ 	.byte	0x08
	.zero		1


	//   ....[12]....
        /*0140*/ 	.word	0x00000580
        /*0144*/ 	.word	0x000000ff
        /*0148*/ 	.word	0x00000070
        /*014c*/ 	.short	0x0100
        /*014e*/ 	.byte	0x08
	.zero		1


	//   ....[13]....
        /*0150*/ 	.word	0x00000600
        /*0154*/ 	.word	0x000000ff
        /*0158*/ 	.word	0x00000078
        /*015c*/ 	.short	0x0100
        /*015e*/ 	.byte	0x08
	.zero		1


	//   ....[14]....
        /*0160*/ 	.word	0x000013e0
        /*0164*/ 	.word	0x00000003
        /*0168*/ 	.word	0x00000000
        /*016c*/ 	.short	0x010a
        /*016e*/ 	.byte	0x3f
	.zero		1


	//   ....[15]....
        /*0170*/ 	.word	0x00001440
        /*0174*/ 	.word	0x00000003
        /*0178*/ 	.word	0x00000000
        /*017c*/ 	.short	0x010a
        /*017e*/ 	.byte	0x3f
	.zero		1


	//   ....[16]....
        /*0180*/ 	.word	0x000018f0
        /*0184*/ 	.word	0x000000ff
        /*0188*/ 	.word	0x00000000
        /*018c*/ 	.short	0x010a
        /*018e*/ 	.byte	0x08
	.zero		1


	//   ....[17]....
        /*0190*/ 	.word	0x00001930
        /*0194*/ 	.word	0x000000ff
        /*0198*/ 	.word	0x00000000
        /*019c*/ 	.short	0x010a
        /*019e*/ 	.byte	0x08
	.zero		1


	//   ....[18]....
        /*01a0*/ 	.word	0x00001cf0
        /*01a4*/ 	.word	0x000000ff
        /*01a8*/ 	.word	0x00000000
        /*01ac*/ 	.short	0x0101
        /*01ae*/ 	.byte	0x07
	.zero		1


	//   ....[19]....
        /*01b0*/ 	.word	0x00001ed0
        /*01b4*/ 	.word	0x000000ff
        /*01b8*/ 	.word	0x00000000
        /*01bc*/ 	.short	0x0101
        /*01be*/ 	.byte	0x06
	.zero		1


	//   ....[20]....
        /*01c0*/ 	.word	0x00004430
        /*01c4*/ 	.word	0x0000000e
        /*01c8*/ 	.word	0x00000030
        /*01cc*/ 	.short	0x010a
        /*01ce*/ 	.byte	0x3f
	.zero		1


	//   ....[21]....
        /*01d0*/ 	.word	0x000047c0
        /*01d4*/ 	.word	0x00000005
        /*01d8*/ 	.word	0x00000078
        /*01dc*/ 	.short	0x0101
        /*01de*/ 	.byte	0x3f
	.zero		1


	//   ....[22]....
        /*01e0*/ 	.word	0x00004f10
        /*01e4*/ 	.word	0x00000007
        /*01e8*/ 	.word	0x00000000
        /*01ec*/ 	.short	0x010a
        /*01ee*/ 	.byte	0x3f
	.zero		1


	//   ....[23]....
        /*01f0*/ 	.word	0x00004f90
        /*01f4*/ 	.word	0x00000008
        /*01f8*/ 	.word	0x00000000
        /*01fc*/ 	.short	0x010a
        /*01fe*/ 	.byte	0x3f
	.zero		1


	//   ....[24]....
        /*0200*/ 	.word	0x00005020
        /*0204*/ 	.word	0x00000009
        /*0208*/ 	.word	0x00000000
        /*020c*/ 	.short	0x010a
        /*020e*/ 	.byte	0x3f
	.zero		1


	//   ....[25]....
        /*0210*/ 	.word	0x000050b0
        /*0214*/ 	.word	0x00000008
        /*0218*/ 	.word	0x00000000
        /*021c*/ 	.short	0x010a
        /*021e*/ 	.byte	0x3f
	.zero		1


	//   ....[26]....
        /*0220*/ 	.word	0x00005140
        /*0224*/ 	.word	0x0000000b
        /*0228*/ 	.word	0x00000000
        /*022c*/ 	.short	0x010a
        /*022e*/ 	.byte	0x3f
	.zero		1


	//   ....[27]....
        /*0230*/ 	.word	0x000051d0
        /*0234*/ 	.word	0x00000003
        /*0238*/ 	.word	0x00000000
        /*023c*/ 	.short	0x010a
        /*023e*/ 	.byte	0x3f
	.zero		1


	//   ....[28]....
        /*0240*/ 	.word	0x00005230
        /*0244*/ 	.word	0x00000003
        /*0248*/ 	.word	0x00000000
        /*024c*/ 	.short	0x010a
        /*024e*/ 	.byte	0x3f
	.zero		1


	//   ....[29]....
        /*0250*/ 	.word	0x00005290
        /*0254*/ 	.word	0x00000003
        /*0258*/ 	.word	0x00000000
        /*025c*/ 	.short	0x010a
        /*025e*/ 	.byte	0x3f
	.zero		1


	//   ....[30]....
        /*0260*/ 	.word	0x00005360
        /*0264*/ 	.word	0x0000000e
        /*0268*/ 	.word	0x00000030
        /*026c*/ 	.short	0x010a
        /*026e*/ 	.byte	0x3f
	.zero		1


	//   ....[31]....
        /*0270*/ 	.word	0x00005430
        /*0274*/ 	.word	0x00000007
        /*0278*/ 	.word	0x00000000
        /*027c*/ 	.short	0x010a
        /*027e*/ 	.byte	0x3f
	.zero		1


	//   ....[32]....
        /*0280*/ 	.word	0x00005480
        /*0284*/ 	.word	0x00000008
        /*0288*/ 	.word	0x00000000
        /*028c*/ 	.short	0x010a
        /*028e*/ 	.byte	0x3f
	.zero		1


	//   ....[33]....
        /*0290*/ 	.word	0x000054d0
        /*0294*/ 	.word	0x00000009
        /*0298*/ 	.word	0x00000000
        /*029c*/ 	.short	0x010a
        /*029e*/ 	.byte	0x3f
	.zero		1


	//   ....[34]....
        /*02a0*/ 	.word	0x00005520
        /*02a4*/ 	.word	0x00000008
        /*02a8*/ 	.word	0x00000000
        /*02ac*/ 	.short	0x010a
        /*02ae*/ 	.byte	0x3f
	.zero		1


	//   ....[35]....
        /*02b0*/ 	.word	0x00005570
        /*02b4*/ 	.word	0x0000000b
        /*02b8*/ 	.word	0x00000000
        /*02bc*/ 	.short	0x010a
        /*02be*/ 	.byte	0x3f
	.zero		1


	//----- nvinfo : EIATTR_NUM_MBARRIERS
	.align		4
.L_35:
        /*02c0*/ 	.byte	0x03, 0x38
        /*02c2*/ 	.short	0x000e


	//----- nvinfo : EIATTR_EXIT_INSTR_OFFSETS
	.align		4
        /*02c4*/ 	.byte	0x04, 0x1c
        /*02c6*/ 	.short	(.L_37 - .L_36)


	//   ....[0]....
.L_36:
        /*02c8*/ 	.word	0x000006a0


	//   ....[1]....
        /*02cc*/ 	.word	0x00000f60


	//   ....[2]....
        /*02d0*/ 	.word	0x00003b10


	//   ....[3]....
        /*02d4*/ 	.word	0x00004140


	//   ....[4]....
        /*02d8*/ 	.word	0x00005220


	//----- nvinfo : EIATTR_MAX_THREADS
	.align		4
.L_37:
        /*02dc*/ 	.byte	0x04, 0x05
        /*02de*/ 	.short	(.L_39 - .L_38)
.L_38:
        /*02e0*/ 	.word	0x00000180
        /*02e4*/ 	.word	0x00000001
        /*02e8*/ 	.word	0x00000001


	//----- nvinfo : EIATTR_CRS_STACK_SIZE
	.align		4
.L_39:
        /*02ec*/ 	.byte	0x04, 0x1e
        /*02ee*/ 	.short	(.L_41 - .L_40)
.L_40:
        /*02f0*/ 	.word	0x00000000


	//----- nvinfo : EIATTR_CBANK_PARAM_SIZE
	.align		4
.L_41:
        /*02f4*/ 	.byte	0x03, 0x19
        /*02f6*/ 	.short	0x0470


	//----- nvinfo : EIATTR_PARAM_CBANK
	.align		4
        /*02f8*/ 	.byte	0x04, 0x0a
        /*02fa*/ 	.short	(.L_43 - .L_42)
	.align		4
.L_42:
        /*02fc*/ 	.word	index@(.nv.constant0._ZN7cutlass13device_kernelINS_4gemm6kernel13GemmUniversalIN4cute5tupleIJiiiiEEENS1_10collective13CollectiveMmaINS1_34MainloopSm90TmaGmmaWarpSpecializedILi6ENS5_IJNS4_1CILi1EEESB_SB_EEENS1_35KernelTmaWarpSpecializedCooperativeEEENS5_IJNSA_ILi512EEENSA_ILi8EEENSA_ILi64EEEEEEaNS5_IJlSB_lEEEaSJ_NS4_8TiledMMAINS4_8MMA_AtomIJNS4_4SM904GMMA25MMA_64x8x32_S32S8S8_SS_TNEEEENS4_6LayoutINS5_IJNSA_ILi2EEESB_SB_EEENS5_IJSB_NSA_ILi0EEEST_EEEEENS5_IJNS4_10UnderscoreESW_SW_EEEEENS4_13SM90_TMA_LOADENS4_14ComposedLayoutINS4_7SwizzleILi2ELi4ELi3EEENS4_18smem_ptr_flag_bitsILi8EEENSQ_INS5_IJSG_SH_EEENS5_IJSH_SB_EEEEEEEvNS4_8identityESZ_S18_vS19_EENS_8epilogue10collective6detail29Sm90TmaWarpSpecializedAdapterINS1C_15DefaultEpilogueIaSJ_SJ_NS1B_6thread17LinearCombinationIaLi1EiiLNS1G_9ScaleType4KindE0ELNS_15FloatRoundStyleE2EaEENS1_15EpilogueDefaultEEEEEvvEEEEvNT_6ParamsE)
        /*0300*/ 	.short	0x0210
        /*0302*/ 	.short	0x0470


	//----- nvinfo : EIATTR_SW_WAR
	.align		4
.L_43:
        /*0304*/ 	.byte	0x04, 0x36
        /*0306*/ 	.short	(.L_45 - .L_44)
.L_44:
        /*0308*/ 	.word	0x00000008
.L_45:


//--------------------- .nv.callgraph             --------------------------
	.section	.nv.callgraph,"",@"SHT_CUDA_CALLGRAPH"
	.align	4
	.sectionentsize	8
	.align		4
        /*0000*/ 	.word	0x00000000
	.align		4
        /*0004*/ 	.word	0xffffffff
	.align		4
        /*0008*/ 	.word	index@(_ZN7cutlass13device_kernelINS_4gemm6kernel13GemmUniversalIN4cute5tupleIJiiiiEEENS1_10collective13CollectiveMmaINS1_34MainloopSm90TmaGmmaWarpSpecializedILi6ENS5_IJNS4_1CILi1EEESB_SB_EEENS1_35KernelTmaWarpSpecializedCooperativeEEENS5_IJNSA_ILi512EEENSA_ILi8EEENSA_ILi64EEEEEEaNS5_IJlSB_lEEEaSJ_NS4_8TiledMMAINS4_8MMA_AtomIJNS4_4SM904GMMA25MMA_64x8x32_S32S8S8_SS_TNEEEENS4_6LayoutINS5_IJNSA_ILi2EEESB_SB_EEENS5_IJSB_NSA_ILi0EEEST_EEEEENS5_IJNS4_10UnderscoreESW_SW_EEEEENS4_13SM90_TMA_LOADENS4_14ComposedLayoutINS4_7SwizzleILi2ELi4ELi3EEENS4_18smem_ptr_flag_bitsILi8EEENSQ_INS5_IJSG_SH_EEENS5_IJSH_SB_EEEEEEEvNS4_8identityESZ_S18_vS19_EENS_8epilogue10collective6detail29Sm90TmaWarpSpecializedAdapterINS1C_15DefaultEpilogueIaSJ_SJ_NS1B_6thread17LinearCombinationIaLi1EiiLNS1G_9ScaleType4KindE0ELNS_15FloatRoundStyleE2EaEENS1_15EpilogueDefaultEEEEEvvEEEEvNT_6ParamsE)
	.align		4
        /*000c*/ 	.word	index@(__assertfail)
	.align		4
        /*0010*/ 	.word	0x00000000
	.align		4
        /*0014*/ 	.word	0xfffffffe
	.align		4
        /*0018*/ 	.word	0x00000000
	.align		4
        /*001c*/ 	.word	0xfffffffd
	.align		4
        /*0020*/ 	.word	0x00000000
	.align		4
        /*0024*/ 	.word	0xfffffffc


//--------------------- .nv.constant4             --------------------------
	.section	.nv.constant4,"a",@progbits
	.align	8
	.align		8
.nv.constant4:
        /*0000*/ 	.dword	__assertfail
	.align		8
        /*0008*/ 	.dword	__unnamed_1
	.align		8
        /*0010*/ 	.dword	_ZN39_INTERNAL_84ffcc8a_4_k_cu_75ec0804_95564cuda3std3__45__cpo5beginE
	.align		8
        /*0018*/ 	.dword	_ZN39_INTERNAL_84ffcc8a_4_k_cu_75ec0804_95564cuda3std3__45__cpo3endE
	.align		8
        /*0020*/ 	.dword	_ZN39_INTERNAL_84ffcc8a_4_k_cu_75ec0804_95564cuda3std3__45__cpo6cbeginE
	.align		8
        /*0028*/ 	.dword	_ZN39_INTERNAL_84ffcc8a_4_k_cu_75ec0804_95564cuda3std3__45__cpo4cendE
	.align		8
        /*0030*/ 	.dword	_ZN39_INTERNAL_84ffcc8a_4_k_cu_75ec0804_95564cuda3std3__441_GLOBAL__N__84ffcc8a_4_k_cu_75ec0804_95566ignoreE
	.align		8
        /*0038*/ 	.dword	_ZN39_INTERNAL_84ffcc8a_4_k_cu_75ec0804_95564cuda3std3__419piecewise_constructE
	.align		8
        /*0040*/ 	.dword	_ZN39_INTERNAL_84ffcc8a_4_k_cu_75ec0804_95564cuda3std3__48in_placeE
	.align		8
        /*0048*/ 	.dword	_ZN39_INTERNAL_84ffcc8a_4_k_cu_75ec0804_95564cuda3std6ranges3__45__cpo4swapE
	.align		8
        /*0050*/ 	.dword	_ZN39_INTERNAL_84ffcc8a_4_k_cu_75ec0804_95564cuda3std6ranges3__45__cpo9iter_moveE
	.align		8
        /*0058*/ 	.dword	_ZN39_INTERNAL_84ffcc8a_4_k_cu_75ec0804_95564cute7productE
	.align		8
        /*0060*/ 	.dword	_ZN39_INTERNAL_84ffcc8a_4_k_cu_75ec0804_95564cute1_E
	.align		8
        /*0068*/ 	.dword	$str$22
	.align		8
        /*0070*/ 	.dword	$str$23


//--------------------- .text._ZN7cutlass13device_kernelINS_4gemm6kernel13GemmUniversalIN4cute5tupleIJiiiiEEENS1_10collective13CollectiveMmaINS1_34MainloopSm90TmaGmmaWarpSpecializedILi6ENS5_IJNS4_1CILi1EEESB_SB_EEENS1_35KernelTmaWarpSpecializedCooperativeEEENS5_IJNSA_ILi512EEENSA_ILi8EEENSA_ILi64EEEEEEaNS5_IJlSB_lEEEaSJ_NS4_8TiledMMAINS4_8MMA_AtomIJNS4_4SM904GMMA25MMA_64x8x32_S32S8S8_SS_TNEEEENS4_6LayoutINS5_IJNSA_ILi2EEESB_SB_EEENS5_IJSB_NSA_ILi0EEEST_EEEEENS5_IJNS4_10UnderscoreESW_SW_EEEEENS4_13SM90_TMA_LOADENS4_14ComposedLayoutINS4_7SwizzleILi2ELi4ELi3EEENS4_18smem_ptr_flag_bitsILi8EEENSQ_INS5_IJSG_SH_EEENS5_IJSH_SB_EEEEEEEvNS4_8identityESZ_S18_vS19_EENS_8epilogue10collective6detail29Sm90TmaWarpSpecializedAdapterINS1C_15DefaultEpilogueIaSJ_SJ_NS1B_6thread17LinearCombinationIaLi1EiiLNS1G_9ScaleType4KindE0ELNS_15FloatRoundStyleE2EaEENS1_15EpilogueDefaultEEEEEvvEEEEvNT_6ParamsE --------------------------
	.section	.text._ZN7cutlass13device_kernelINS_4gemm6kernel13GemmUniversalIN4cute5tupleIJiiiiEEENS1_10collective13CollectiveMmaINS1_34MainloopSm90TmaGmmaWarpSpecializedILi6ENS5_IJNS4_1CILi1EEESB_SB_EEENS1_35KernelTmaWarpSpecializedCooperativeEEENS5_IJNSA_ILi512EEENSA_ILi8EEENSA_ILi64EEEEEEaNS5_IJlSB_lEEEaSJ_NS4_8TiledMMAINS4_8MMA_AtomIJNS4_4SM904GMMA25MMA_64x8x32_S32S8S8_SS_TNEEEENS4_6LayoutINS5_IJNSA_ILi2EEESB_SB_EEENS5_IJSB_NSA_ILi0EEEST_EEEEENS5_IJNS4_10UnderscoreESW_SW_EEEEENS4_13SM90_TMA_LOADENS4_14ComposedLayoutINS4_7SwizzleILi2ELi4ELi3EEENS4_18smem_ptr_flag_bitsILi8EEENSQ_INS5_IJSG_SH_EEENS5_IJSH_SB_EEEEEEEvNS4_8identityESZ_S18_vS19_EENS_8epilogue10collective6detail29Sm90TmaWarpSpecializedAdapterINS1C_15DefaultEpilogueIaSJ_SJ_NS1B_6thread17LinearCombinationIaLi1EiiLNS1G_9ScaleType4KindE0ELNS_15FloatRoundStyleE2EaEENS1_15EpilogueDefaultEEEEEvvEEEEvNT_6ParamsE,"ax",@progbits
	.align	128
.text._ZN7cutlass13device_kernelINS_4gemm6kernel13GemmUniversalIN4cute5tupleIJiiiiEEENS1_10collective13CollectiveMmaINS1_34MainloopSm90TmaGmmaWarpSpecializedILi6ENS5_IJNS4_1CILi1EEESB_SB_EEENS1_35KernelTmaWarpSpecializedCooperativeEEENS5_IJNSA_ILi512EEENSA_ILi8EEENSA_ILi64EEEEEEaNS5_IJlSB_lEEEaSJ_NS4_8TiledMMAINS4_8MMA_AtomIJNS4_4SM904GMMA25MMA_64x8x32_S32S8S8_SS_TNEEEENS4_6LayoutINS5_IJNSA_ILi2EEESB_SB_EEENS5_IJSB_NSA_ILi0EEEST_EEEEENS5_IJNS4_10UnderscoreESW_SW_EEEEENS4_13SM90_TMA_LOADENS4_14ComposedLayoutINS4_7SwizzleILi2ELi4ELi3EEENS4_18smem_ptr_flag_bitsILi8EEENSQ_INS5_IJSG_SH_EEENS5_IJSH_SB_EEEEEEEvNS4_8identityESZ_S18_vS19_EENS_8epilogue10collective6detail29Sm90TmaWarpSpecializedAdapterINS1C_15DefaultEpilogueIaSJ_SJ_NS1B_6thread17LinearCombinationIaLi1EiiLNS1G_9ScaleType4KindE0ELNS_15FloatRoundStyleE2EaEENS1_15EpilogueDefaultEEEEEvvEEEEvNT_6ParamsE:
        .type           _ZN7cutlass13device_kernelINS_4gemm6kernel13GemmUniversalIN4cute5tupleIJiiiiEEENS1_10collective13CollectiveMmaINS1_34MainloopSm90TmaGmmaWarpSpecializedILi6ENS5_IJNS4_1CILi1EEESB_SB_EEENS1_35KernelTmaWarpSpecializedCooperativeEEENS5_IJNSA_ILi512EEENSA_ILi8EEENSA_ILi64EEEEEEaNS5_IJlSB_lEEEaSJ_NS4_8TiledMMAINS4_8MMA_AtomIJNS4_4SM904GMMA25MMA_64x8x32_S32S8S8_SS_TNEEEENS4_6LayoutINS5_IJNSA_ILi2EEESB_SB_EEENS5_IJSB_NSA_ILi0EEEST_EEEEENS5_IJNS4_10UnderscoreESW_SW_EEEEENS4_13SM90_TMA_LOADENS4_14ComposedLayoutINS4_7SwizzleILi2ELi4ELi3EEENS4_18smem_ptr_flag_bitsILi8EEENSQ_INS5_IJSG_SH_EEENS5_IJSH_SB_EEEEEEEvNS4_8identityESZ_S18_vS19_EENS_8epilogue10collective6detail29Sm90TmaWarpSpecializedAdapterINS1C_15DefaultEpilogueIaSJ_SJ_NS1B_6thread17LinearCombinationIaLi1EiiLNS1G_9ScaleType4KindE0ELNS_15FloatRoundStyleE2EaEENS1_15EpilogueDefaultEEEEEvvEEEEvNT_6ParamsE,@function
        .size           _ZN7cutlass13device_kernelINS_4gemm6kernel13GemmUniversalIN4cute5tupleIJiiiiEEENS1_10collective13CollectiveMmaINS1_34MainloopSm90TmaGmmaWarpSpecializedILi6ENS5_IJNS4_1CILi1EEESB_SB_EEENS1_35KernelTmaWarpSpecializedCooperativeEEENS5_IJNSA_ILi512EEENSA_ILi8EEENSA_ILi64EEEEEEaNS5_IJlSB_lEEEaSJ_NS4_8TiledMMAINS4_8MMA_AtomIJNS4_4SM904GMMA25MMA_64x8x32_S32S8S8_SS_TNEEEENS4_6LayoutINS5_IJNSA_ILi2EEESB_SB_EEENS5_IJSB_NSA_ILi0EEEST_EEEEENS5_IJNS4_10UnderscoreESW_SW_EEEEENS4_13SM90_TMA_LOADENS4_14ComposedLayoutINS4_7SwizzleILi2ELi4ELi3EEENS4_18smem_ptr_flag_bitsILi8EEENSQ_INS5_IJSG_SH_EEENS5_IJSH_SB_EEEEEEEvNS4_8identityESZ_S18_vS19_EENS_8epilogue10collective6detail29Sm90TmaWarpSpecializedAdapterINS1C_15DefaultEpilogueIaSJ_SJ_NS1B_6thread17LinearCombinationIaLi1EiiLNS1G_9ScaleType4KindE0ELNS_15FloatRoundStyleE2EaEENS1_15EpilogueDefaultEEEEEvvEEEEvNT_6ParamsE,(.L_x_82 - _ZN7cutlass13device_kernelINS_4gemm6kernel13GemmUniversalIN4cute5tupleIJiiiiEEENS1_10collective13CollectiveMmaINS1_34MainloopSm90TmaGmmaWarpSpecializedILi6ENS5_IJNS4_1CILi1EEESB_SB_EEENS1_35KernelTmaWarpSpecializedCooperativeEEENS5_IJNSA_ILi512EEENSA_ILi8EEENSA_ILi64EEEEEEaNS5_IJlSB_lEEEaSJ_NS4_8TiledMMAINS4_8MMA_AtomIJNS4_4SM904GMMA25MMA_64x8x32_S32S8S8_SS_TNEEEENS4_6LayoutINS5_IJNSA_ILi2EEESB_SB_EEENS5_IJSB_NSA_ILi0EEEST_EEEEENS5_IJNS4_10UnderscoreESW_SW_EEEEENS4_13SM90_TMA_LOADENS4_14ComposedLayoutINS4_7SwizzleILi2ELi4ELi3EEENS4_18smem_ptr_flag_bitsILi8EEENSQ_INS5_IJSG_SH_EEENS5_IJSH_SB_EEEEEEEvNS4_8identityESZ_S18_vS19_EENS_8epilogue10collective6detail29Sm90TmaWarpSpecializedAdapterINS1C_15DefaultEpilogueIaSJ_SJ_NS1B_6thread17LinearCombinationIaLi1EiiLNS1G_9ScaleType4KindE0ELNS_15FloatRoundStyleE2EaEENS1_15EpilogueDefaultEEEEEvvEEEEvNT_6ParamsE)
        .other          _ZN7cutlass13device_kernelINS_4gemm6kernel13GemmUniversalIN4cute5tupleIJiiiiEEENS1_10collective13CollectiveMmaINS1_34MainloopSm90TmaGmmaWarpSpecializedILi6ENS5_IJNS4_1CILi1EEESB_SB_EEENS1_35KernelTmaWarpSpecializedCooperativeEEENS5_IJNSA_ILi512EEENSA_ILi8EEENSA_ILi64EEEEEEaNS5_IJlSB_lEEEaSJ_NS4_8TiledMMAINS4_8MMA_AtomIJNS4_4SM904GMMA25MMA_64x8x32_S32S8S8_SS_TNEEEENS4_6LayoutINS5_IJNSA_ILi2EEESB_SB_EEENS5_IJSB_NSA_ILi0EEEST_EEEEENS5_IJNS4_10UnderscoreESW_SW_EEEEENS4_13SM90_TMA_LOADENS4_14ComposedLayoutINS4_7SwizzleILi2ELi4ELi3EEENS4_18smem_ptr_flag_bitsILi8EEENSQ_INS5_IJSG_SH_EEENS5_IJSH_SB_EEEEEEEvNS4_8identityESZ_S18_vS19_EENS_8epilogue10collective6detail29Sm90TmaWarpSpecializedAdapterINS1C_15DefaultEpilogueIaSJ_SJ_NS1B_6thread17LinearCombinationIaLi1EiiLNS1G_9ScaleType4KindE0ELNS_15FloatRoundStyleE2EaEENS1_15EpilogueDefaultEEEEEvvEEEEvNT_6ParamsE,@"STO_CUDA_ENTRY STV_DEFAULT"
_ZN7cutlass13device_kernelINS_4gemm6kernel13GemmUniversalIN4cute5tupleIJiiiiEEENS1_10collective13CollectiveMmaINS1_34MainloopSm90TmaGmmaWarpSpecializedILi6ENS5_IJNS4_1CILi1EEESB_SB_EEENS1_35KernelTmaWarpSpecializedCooperativeEEENS5_IJNSA_ILi512EEENSA_ILi8EEENSA_ILi64EEEEEEaNS5_IJlSB_lEEEaSJ_NS4_8TiledMMAINS4_8MMA_AtomIJNS4_4SM904GMMA25MMA_64x8x32_S32S8S8_SS_TNEEEENS4_6LayoutINS5_IJNSA_ILi2EEESB_SB_EEENS5_IJSB_NSA_ILi0EEEST_EEEEENS5_IJNS4_10UnderscoreESW_SW_EEEEENS4_13SM90_TMA_LOADENS4_14ComposedLayoutINS4_7SwizzleILi2ELi4ELi3EEENS4_18smem_ptr_flag_bitsILi8EEENSQ_INS5_IJSG_SH_EEENS5_IJSH_SB_EEEEEEEvNS4_8identityESZ_S18_vS19_EENS_8epilogue10collective6detail29Sm90TmaWarpSpecializedAdapterINS1C_15DefaultEpilogueIaSJ_SJ_NS1B_6thread17LinearCombinationIaLi1EiiLNS1G_9ScaleType4KindE0ELNS_15FloatRoundStyleE2EaEENS1_15EpilogueDefaultEEEEEvvEEEEvNT_6ParamsE:
[----:B------:R-:W0:Y:S01]  /*0000*/  LDC R1, c[0x0][0x28] ;  /* 0x00000a00ff017b82 */ /* 0x000e220000000800 */
[----:B------:R-:W1:Y:S01]  /*0010*/  S2R R22, SR_TID.X ;  /* 0x0000000000167919 */ /* 0x000e620000002100 */
[----:B------:R-:W-:Y:S01]  /*0020*/  ELECT P0, URZ, PT ;  /* 0x00000000003f782f */ /* 0x000fe20003800000 */
[----:B------:R-:W-:Y:S01]  /*0030*/  BSSY B0, `(.L_x_0) ;  /* 0x000000f000007945 */ /* 0x000fe20003800000 */
[--C-:B-1----:R-:W-:Y:S02]  /*0040*/  SHF.R.U32.HI R0, RZ, 0x5, R22.reuse ;  /* 0x00000005ff007819 */ /* 0x102fe40000011616 */
[----:B------:R-:W-:-:S03]  /*0050*/  SHF.R.U32.HI R12, RZ, 0x7, R22 ;  /* 0x00000007ff0c7819 */ /* 0x000fc60000011616 */
[----:B------:R-:W1:Y:S04]  /*0060*/  SHFL.IDX PT, R2, R0, RZ, 0x1f ;  /* 0x00001fff00027589 */ /* 0x000e6800000e0000 */
[----:B------:R2:W3:Y:S01]  /*0070*/  SHFL.IDX PT, R8, R12, RZ, 0x1f ;  /* 0x00001fff0c087589 */ /* 0x0004e200000e0000 */
[----:B-1----:R-:W-:-:S13]  /*0080*/  ISETP.NE.OR P0, PT, R2, RZ, !P0 ;  /* 0x000000ff0200720c */ /* 0x002fda0004705670 */
[----:B0-23--:R-:W-:Y:S05]  /*0090*/  @P0 BRA `(.L_x_1) ;  /* 0x0000000000200947 */ /* 0x00dfea0003800000 */
[----:B------:R-:W-:Y:S02]  /*00a0*/  ULDC.64 UR4, c[0x0][0x198] ;  /* 0x0000660000047ab9 */ /* 0x000fe40000000a00 */
[----:B------:R-:W-:Y:S02]  /*00b0*/  UIADD3 UR6, UP0, UR4, 0xf0, URZ ;  /* 0x000000f004067890 */ /* 0x000fe4000ff1e03f */
[----:B------:R-:W-:Y:S02]  /*00c0*/  UIADD3 UR4, UP1, UR4, 0x1f0, URZ ;  /* 0x000001f004047890 */ /* 0x000fe4000ff3e03f */
[----:B------:R-:W-:Y:S02]  /*00d0*/  UIADD3.X UR7, URZ, UR5, URZ, UP0, !UPT ;  /* 0x000000053f077290 */ /* 0x000fe400087fe43f */
[----:B------:R-:W-:-:S07]  /*00e0*/  UIADD3.X UR5, URZ, UR5, URZ, UP1, !UPT ;  /* 0x000000053f057290 */ /* 0x000fce0008ffe43f */
[----:B------:R0:W-:Y:S02]  /*00f0*/  UTMACCTL.PF [UR6] ;  /* 0x00000000060079b9 */ /* 0x0001e40008040000 */
[----:B------:R0:W-:Y:S02]  /*0100*/  UTMACCTL.PF [UR4] ;  /* 0x00000000040079b9 */ /* 0x0001e40008040000 */
[----:B0-----:R-:W-:Y:S01]  /*0110*/  NOP ;  /* 0x0000000000007918 */ /* 0x001fe20000000000 */
.L_x_1:
[----:B------:R-:W-:Y:S05]  /*0120*/  BSYNC B0 ;  /* 0x0000000000007941 */ /* 0x000fea0003800000 */
.L_x_0:
[----:B------:R-:W0:Y:S02]  /*0130*/  SHFL.IDX PT, R3, R0, RZ, 0x1f ;  /* 0x00001fff00037589 */ /* 0x000e2400000e0000 */
[----:B0-----:R-:W-:-:S13]  /*0140*/  ISETP.NE.AND P0, PT, R3, RZ, PT ;  /* 0x000000ff0300720c */ /* 0x001fda0003f05270 */
[----:B------:R-:W-:Y:S05]  /*0150*/  @P0 BRA `(.L_x_2) ;  /* 0x0000000000680947 */ /* 0x000fea0003800000 */
[----:B------:R-:W0:Y:S01]  /*0160*/  S2UR UR8, SR_CgaCtaId ;  /* 0x00000000000879c3 */ /* 0x000e220000008800 */
[----:B------:R-:W-:Y:S01]  /*0170*/  UMOV UR4, 0x400 ;  /* 0x0000040000047882 */ /* 0x000fe20000000000 */
[----:B------:R-:W-:Y:S01]  /*0180*/  UMOV UR5, 0x1 ;  /* 0x0000000100057882 */ /* 0x000fe20000000000 */
[----:B------:R-:W-:Y:S01]  /*0190*/  UMOV UR6, 0x100 ;  /* 0x0000010000067882 */ /* 0x000fe20000000000 */
[----:B------:R-:W-:Y:S01]  /*01a0*/  ELECT P0, URZ, PT ;  /* 0x00000000003f782f */ /* 0x000fe20003800000 */
[----:B------:R-:W-:-:S04]  /*01b0*/  UIADD3 UR6, -UR6, 0x100000, URZ ;  /* 0x0010000006067890 */ /* 0x000fc8000fffe13f */
[----:B------:R-:W-:Y:S02]  /*01c0*/  USHF.L.U32 UR7, UR6, 0xb, URZ ;  /* 0x0000000b06077899 */ /* 0x000fe4000800063f */
[----:B------:R-:W-:Y:S02]  /*01d0*/  USHF.L.U32 UR6, UR6, 0x1, URZ ;  /* 0x0000000106067899 */ /* 0x000fe4000800063f */
[----:B0-----:R-:W-:Y:S02]  /*01e0*/  ULEA UR8, UR8, UR4, 0x18 ;  /* 0x0000000408087291 */ /* 0x001fe4000f8ec03f */
[----:B------:R-:W-:-:S04]  /*01f0*/  UIADD3 UR4, -UR5, 0x100000, URZ ;  /* 0x0010000005047890 */ /* 0x000fc8000fffe13f */
[----:B------:R-:W-:Y:S02]  /*0200*/  USHF.L.U32 UR5, UR4, 0xb, URZ ;  /* 0x0000000b04057899 */ /* 0x000fe4000800063f */
[----:B------:R-:W-:Y:S01]  /*0210*/  USHF.L.U32 UR4, UR4, 0x1, URZ ;  /* 0x0000000104047899 */ /* 0x000fe2000800063f */
[----:B------:R-:W0:Y:S11]  /*0220*/  FENCE.VIEW.ASYNC.S ;  /* 0x00000000000073c6 */ /* 0x000e360000000000 */
[----:B0-----:R0:W1:Y:S01]  /*0230*/  SYNCS.EXCH.64 URZ, [UR8], UR4 ;  /* 0x00000004083f75b2 */ /* 0x0010620008000100 */
[----:B------:R0:W2:Y:S01]  /*0240*/  SYNCS.EXCH.64 URZ, [UR8+0x30], UR6 ;  /* 0x00003006083f75b2 */ /* 0x0000a20008000100 */
[----:B------:R0:W3:Y:S01]  /*0250*/  SYNCS.EXCH.64 URZ, [UR8+0x8], UR4 ;  /* 0x00000804083f75b2 */ /* 0x0000e20008000100 */
[----:B------:R0:W4:Y:S01]  /*0260*/  SYNCS.EXCH.64 URZ, [UR8+0x38], UR6 ;  /* 0x00003806083f75b2 */ /* 0x0001220008000100 */
[----:B------:R0:W0:Y:S01]  /*0270*/  SYNCS.EXCH.64 URZ, [UR8+0x10], UR4 ;  /* 0x00001004083f75b2 */ /* 0x0000220008000100 */
[----:B------:R0:W0:Y:S01]  /*0280*/  SYNCS.EXCH.64 URZ, [UR8+0x40], UR6 ;  /* 0x00004006083f75b2 */ /* 0x0000220008000100 */
[----:B------:R0:W0:Y:S01]  /*0290*/  SYNCS.EXCH.64 URZ, [UR8+0x18], UR4 ;  /* 0x00001804083f75b2 */ /* 0x0000220008000100 */
[----:B------:R0:W0:Y:S01]  /*02a0*/  SYNCS.EXCH.64 URZ, [UR8+0x48], UR6 ;  /* 0x00004806083f75b2 */ /* 0x0000220008000100 */
[----:B------:R0:W0:Y:S01]  /*02b0*/  SYNCS.EXCH.64 URZ, [UR8+0x20], UR4 ;  /* 0x00002004083f75b2 */ /* 0x0000220008000100 */
[----:B------:R0:W0:Y:S01]  /*02c0*/  SYNCS.EXCH.64 URZ, [UR8+0x50], UR6 ;  /* 0x00005006083f75b2 */ /* 0x0000220008000100 */
[----:B------:R0:W0:Y:S01]  /*02d0*/  SYNCS.EXCH.64 URZ, [UR8+0x28], UR4 ;  /* 0x00002804083f75b2 */ /* 0x0000220008000100 */
[----:B------:R0:W0:Y:S01]  /*02e0*/  SYNCS.EXCH.64 URZ, [UR8+0x58], UR6 ;  /* 0x00005806083f75b2 */ /* 0x0000220008000100 */
[----:B------:R-:W-:Y:S01]  /*02f0*/  NOP ;  /* 0x0000000000007918 */ /* 0x000fe20000000000 */
.L_x_2:
[----:B------:R-:W5:Y:S01]  /*0300*/  SHFL.IDX PT, R0, R0, RZ, 0x1f ;  /* 0x00001fff00007589 */ /* 0x000f6200000e0000 */
[----:B------:R-:W-:Y:S01]  /*0310*/  ELECT P0, URZ, PT ;  /* 0x00000000003f782f */ /* 0x000fe20003800000 */
[----:B------:R-:W1:Y:S01]  /*0320*/  LDC R19, c[0x0][0x65c] ;  /* 0x00019700ff137b82 */ /* 0x000e620000000800 */
[----:B------:R-:W-:Y:S01]  /*0330*/  SHF.R.S32.HI R5, RZ, 0x1f, R2 ;  /* 0x0000001fff057819 */ /* 0x000fe20000011402 */
[----:B------:R-:W2:Y:S01]  /*0340*/  S2R R3, SR_CTAID.Y ;  /* 0x0000000000037919 */ /* 0x000ea20000002600 */
[----:B0-----:R-:W-:Y:S01]  /*0350*/  UMOV UR4, 0x20 ;  /* 0x0000002000047882 */ /* 0x001fe20000000000 */
[----:B------:R-:W-:Y:S01]  /*0360*/  NOP ;  /* 0x0000000000007918 */ /* 0x000fe20000000000 */
[----:B------:R-:W-:Y:S01]  /*0370*/  LEA.HI R5, R5, R2, RZ, 0x2 ;  /* 0x0000000205057211 */ /* 0x000fe200078f10ff */
[----:B------:R-:W0:Y:S01]  /*0380*/  S2R R4, SR_CTAID.X ;  /* 0x0000000000047919 */ /* 0x000e220000002500 */
[----:B------:R-:W-:Y:S01]  /*0390*/  ISETP.NE.AND P2, PT, R8, RZ, PT ;  /* 0x000000ff0800720c */ /* 0x000fe20003f45270 */
[----:B------:R-:W-:Y:S01]  /*03a0*/  NOP ;  /* 0x0000000000007918 */ /* 0x000fe20000000000 */
[----:B------:R-:W-:-:S02]  /*03b0*/  LOP3.LUT R5, R5, 0xfffffffc, RZ, 0xc0, !PT ;  /* 0xfffffffc05057812 */ /* 0x000fc400078ec0ff */
[----:B-----5:R-:W-:Y:S02]  /*03c0*/  ISETP.NE.OR P0, PT, R0, RZ, !P0 ;  /* 0x000000ff0000720c */ /* 0x020fe40004705670 */
[----:B-1----:R-:W-:-:S04]  /*03d0*/  ISETP.NE.AND P3, PT, R19, 0x1, PT ;  /* 0x000000011300780c */ /* 0x002fc80003f65270 */
[----:B------:R-:W-:Y:S01]  /*03e0*/  P2R R0, PR, RZ, 0x8 ;  /* 0x00000008ff007803 */ /* 0x000fe20000000000 */
[----:B------:R-:W-:Y:S01]  /*03f0*/  IMAD.IADD R0, R2, 0x1, -R5 ;  /* 0x0000000102007824 */ /* 0x000fe200078e0a05 */
[----:B------:R-:W-:Y:S01]  /*0400*/  LOP3.LUT R2, R22, 0x7f, RZ, 0xc0, !PT ;  /* 0x0000007f16027812 */ /* 0x000fe200078ec0ff */
[----:B------:R-:W-:-:S03]  /*0410*/  IMAD.MOV.U32 R5, RZ, RZ, RZ ;  /* 0x000000ffff057224 */ /* 0x000fc600078e00ff */
[----:B------:R-:W-:Y:S01]  /*0420*/  ISETP.NE.AND P1, PT, R0, 0x3, PT ;  /* 0x000000030000780c */ /* 0x000fe20003f25270 */
[----:B------:R-:W-:Y:S01]  /*0430*/  VOTEU.ALL UP0, P0 ;  /* 0x00000000003f7886 */ /* 0x000fe20000000000 */
[----:B------:R-:W-:Y:S01]  /*0440*/  VOTEU.ALL UP1, P0 ;  /* 0x00000000003f7886 */ /* 0x000fe20000020000 */
[----:B------:R-:W0:Y:S01]  /*0450*/  @P3 LDC R17, c[0x0][0x10] ;  /* 0x00000400ff113b82 */ /* 0x000e220000000800 */
[----:B--2---:R-:W-:Y:S02]  /*0460*/  @P3 IMAD.MOV.U32 R6, RZ, RZ, R3 ;  /* 0x000000ffff063224 */ /* 0x004fe400078e0003 */
[----:B------:R-:W-:Y:S01]  /*0470*/  @!UP0 UMOV UR6, 0x400 ;  /* 0x0000040000068882 */ /* 0x000fe20000000000 */
[----:B------:R-:W-:-:S04]  /*0480*/  @!UP0 UIADD3 UR4, -UR4, 0x100000, URZ ;  /* 0x0010000004048890 */ /* 0x000fc8000fffe13f */
[----:B------:R-:W-:Y:S02]  /*0490*/  @!UP0 USHF.L.U32 UR5, UR4, 0xb, URZ ;  /* 0x0000000b04058899 */ /* 0x000fe4000800063f */
[----:B------:R-:W-:Y:S01]  /*04a0*/  @!UP0 USHF.L.U32 UR4, UR4, 0x1, URZ ;  /* 0x0000000104048899 */ /* 0x000fe2000800063f */
[----:B------:R-:W-:Y:S01]  /*04b0*/  @P3 IMAD.MOV.U32 R7, RZ, RZ, RZ ;  /* 0x000000ffff073224 */ /* 0x000fe200078e00ff */
[----:B------:R-:W1:Y:S08]  /*04c0*/  @!UP0 S2UR UR7, SR_CgaCtaId ;  /* 0x00000000000789c3 */ /* 0x000e700000008800 */
[----:B------:R-:W2:Y:S01]  /*04d0*/  @!P3 LDC R9, c[0x0][0xc] ;  /* 0x00000300ff09bb82 */ /* 0x000ea20000000800 */
[----:B0-----:R-:W-:Y:S01]  /*04e0*/  @P3 IMAD.WIDE.U32 R16, R4, R17, R6 ;  /* 0x0000001104103225 */ /* 0x001fe200078e0006 */
[----:B-1----:R-:W-:Y:S01]  /*04f0*/  @!UP0 ULEA UR8, UR7, UR6, 0x18 ;  /* 0x0000000607088291 */ /* 0x002fe2000f8ec03f */
[----:B------:R-:W-:-:S02]  /*0500*/  VOTEU.ALL UP0, P0 ;  /* 0x00000000003f7886 */ /* 0x000fc40000000000 */
[----:B------:R-:W-:Y:S01]  /*0510*/  ULDC UR6, c[0x0][0xc] ;  /* 0x0000030000067ab9 */ /* 0x000fe20000000800 */
[----:B------:R-:W-:Y:S01]  /*0520*/  ISETP.EQ.OR P0, PT, R0, RZ, !P1 ;  /* 0x000000ff0000720c */ /* 0x000fe20004f02670 */
[----:B------:R-:W-:-:S03]  /*0530*/  ULDC UR7, c[0x0][0x10] ;  /* 0x0000040000077ab9 */ /* 0x000fc60000000800 */
[C---:B------:R-:W-:Y:S01]  /*0540*/  ISETP.EQ.AND P0, PT, R8.reuse, RZ, P0 ;  /* 0x000000ff0800720c */ /* 0x040fe20000702270 */
[----:B------:R-:W-:Y:S02]  /*0550*/  VIADD R8, R8, 0xffffffff ;  /* 0xffffffff08087836 */ /* 0x000fe40000000000 */
[----:B--2---:R-:W-:Y:S01]  /*0560*/  @!P3 IMAD.WIDE.U32 R6, R9, R3, R4 ;  /* 0x000000030906b225 */ /* 0x004fe200078e0004 */
[----:B------:R-:W0:Y:S02]  /*0570*/  FENCE.VIEW.ASYNC.S ;  /* 0x00000000000073c6 */ /* 0x000e240000000000 */
[----:B0-----:R-:W3:Y:S01]  /*0580*/  @!UP0 SYNCS.EXCH.64 URZ, [UR8+0x70], UR4 ;  /* 0x00007004083f85b2 */ /* 0x001ee20008000100 */
[----:B------:R-:W-:Y:S01]  /*0590*/  SEL R18, RZ, 0x1, !P0 ;  /* 0x00000001ff127807 */ /* 0x000fe20004000000 */
[----:B------:R-:W-:Y:S01]  /*05a0*/  @P3 IMAD.MOV.U32 R9, RZ, RZ, RZ ;  /* 0x000000ffff093224 */ /* 0x000fe200078e00ff */
[----:B------:R-:W-:Y:S01]  /*05b0*/  ISETP.GE.U32.AND P1, PT, R8, 0x2, PT ;  /* 0x000000020800780c */ /* 0x000fe20003f26070 */
[----:B------:R-:W-:-:S02]  /*05c0*/  @!P3 IMAD.MOV.U32 R16, RZ, RZ, R6 ;  /* 0x000000ffff10b224 */ /* 0x000fc400078e0006 */
[----:B------:R-:W-:Y:S01]  /*05d0*/  @P3 IMAD.IADD R17, R17, 0x1, R9 ;  /* 0x0000000111113824 */ /* 0x000fe200078e0209 */
[----:B------:R-:W-:Y:S01]  /*05e0*/  SEL R18, R18, 0x2, P1 ;  /* 0x0000000212127807 */ /* 0x000fe20000800000 */
[----:B------:R-:W-:Y:S01]  /*05f0*/  @!P3 IMAD.MOV.U32 R17, RZ, RZ, R7 ;  /* 0x000000ffff11b224 */ /* 0x000fe200078e0007 */
[----:B------:R0:W3:Y:S01]  /*0600*/  @!UP1 SYNCS.EXCH.64 URZ, [UR8+0x78], UR4 ;  /* 0x00007804083f95b2 */ /* 0x0000e20008000100 */
[----:B------:R-:W-:Y:S01]  /*0610*/  NOP ;  /* 0x0000000000007918 */ /* 0x000fe20000000000 */
[----:B0-----:R-:W-:-:S03]  /*0620*/  UIMAD.WIDE.U32 UR4, UR6, UR7, URZ ;  /* 0x00000007060472a5 */ /* 0x001fc6000f8e003f */
[----:B------:R-:W-:Y:S02]  /*0630*/  ULDC UR6, c[0x0][0x14] ;  /* 0x0000050000067ab9 */ /* 0x000fe40000000800 */
[----:B------:R-:W-:Y:S02]  /*0640*/  UIMAD.WIDE.U32 UR36, UR4, UR6, URZ ;  /* 0x00000006042472a5 */ /* 0x000fe4000f8e003f */
[----:B------:R-:W-:-:S04]  /*0650*/  UIMAD UR42, UR5, UR6, URZ ;  /* 0x00000006052a72a4 */ /* 0x000fc8000f8e023f */
[----:B------:R-:W-:Y:S01]  /*0660*/  UIADD3 UR42, UR37, UR42, URZ ;  /* 0x0000002a252a7290 */ /* 0x000fe2000fffe03f */
[----:B---34-:R-:W-:Y:S06]  /*0670*/  BAR.SYNC.DEFER_BLOCKING 0x0 ;  /* 0x0000000000007b1d */ /* 0x018fec0000010000 */
[----:B------:R-:W-:Y:S05]  /*0680*/  @!P2 BRA `(.L_x_3) ;  /* 0x000000340024a947 */ /* 0x000fea0003800000 */
[----:B------:R-:W-:-:S13]  /*0690*/  ISETP.GT.U32.AND P0, PT, R8, 0x1, PT ;  /* 0x000000010800780c */ /* 0x000fda0003f04070 */
[----:B------:R-:W-:Y:S05]  /*06a0*/  @P0 EXIT ;  /* 0x000000000000094d */ /* 0x000fea0003800000 */
[----:B------:R-:W-:Y:S01]  /*06b0*/  ULDC.64 UR4, c[0x0][0x650] ;  /* 0x0001940000047ab9 */ /* 0x000fe20000000a00 */
[----:B------:R-:W-:Y:S01]  /*06c0*/  PRMT R0, RZ, 0x7610, R0 ;  /* 0x00007610ff007816 */ /* 0x000fe20000000000 */
[----:B------:R-:W-:Y:S01]  /*06d0*/  IMAD.MOV.U32 R43, RZ, RZ, -0x1 ;  /* 0xffffffffff2b7424 */ /* 0x000fe200078e00ff */
[----:B------:R-:W-:Y:S01]  /*06e0*/  ISETP.GE.U32.AND P0, PT, R16, UR4, PT ;  /* 0x0000000410007c0c */ /* 0x000fe2000bf06070 */
[----:B------:R-:W-:Y:S02]  /*06f0*/  IMAD.MOV.U32 R52, RZ, RZ, -0x1 ;  /* 0xffffffffff347424 */ /* 0x000fe400078e00ff */
[----:B------:R-:W-:Y:S01]  /*0700*/  IMAD.MOV.U32 R51, RZ, RZ, -0x1 ;  /* 0xffffffffff337424 */ /* 0x000fe200078e00ff */
[----:B------:R-:W-:-:S13]  /*0710*/  ISETP.GE.U32.AND.EX P0, PT, R17, UR5, PT, P0 ;  /* 0x0000000511007c0c */ /* 0x000fda000bf06100 */
[----:B------:R-:W-:Y:S05]  /*0720*/  @P0 BRA `(.L_x_4) ;  /* 0x0000000400540947 */ /* 0x000fea0003800000 */
[----:B------:R-:W0:Y:S01]  /*0730*/  LDC.64 R14, c[0x0][0x628] ;  /* 0x00018a00ff0e7b82 */ /* 0x000e220000000a00 */
[----:B------:R-:W-:Y:S02]  /*0740*/  IMAD.MOV.U32 R6, RZ, RZ, R16 ;  /* 0x000000ffff067224 */ /* 0x000fe400078e0010 */
[----:B------:R-:W-:-:S05]  /*0750*/  IMAD.MOV.U32 R7, RZ, RZ, R17 ;  /* 0x000000ffff077224 */ /* 0x000fca00078e0011 */
[----:B------:R-:W1:Y:S08]  /*0760*/  LDC R0, c[0x0][0x630] ;  /* 0x00018c00ff007b82 */ /* 0x000e700000000800 */
[----:B------:R-:W2:Y:S01]  /*0770*/  LDC.64 R20, c[0x0][0x620] ;  /* 0x00018800ff147b82 */ /* 0x000ea20000000a00 */
[----:B0-----:R-:W-:-:S04]  /*0780*/  ISETP.NE.U32.AND P0, PT, R14, RZ, PT ;  /* 0x000000ff0e00720c */ /* 0x001fc80003f05070 */
[----:B------:R-:W-:-:S13]  /*0790*/  ISETP.NE.AND.EX P0, PT, R15, RZ, PT, P0 ;  /* 0x000000ff0f00720c */ /* 0x000fda0003f05300 */
[----:B-12---:R-:W-:Y:S05]  /*07a0*/  @!P0 BRA `(.L_x_5) ;  /* 0x0000000000288947 */ /* 0x006fea0003800000 */
[----:B------:R-:W0:Y:S02]  /*07b0*/  LDC R11, c[0x0][0x634] ;  /* 0x00018d00ff0b7b82 */ /* 0x000e240000000800 */
[----:B0-----:R-:W-:-:S05]  /*07c0*/  IADD3 R11, P0, R16, R11, RZ ;  /* 0x0000000b100b7210 */ /* 0x001fca0007f1e0ff */
[----:B------:R-:W-:-:S04]  /*07d0*/  IMAD.X R13, RZ, RZ, R17, P0 ;  /* 0x000000ffff0d7224 */ /* 0x000fc800000e0611 */
[----:B------:R-:W-:-:S04]  /*07e0*/  IMAD.WIDE.U32 R6, R13, R14, RZ ;  /* 0x0000000e0d067225 */ /* 0x000fc800078e00ff */
[----:B------:R-:W-:-:S04]  /*07f0*/  IMAD.WIDE.U32 R8, P0, R11, R15, R6 ;  /* 0x0000000f0b087225 */ /* 0x000fc80007800006 */
[----:B------:R-:W-:-:S04]  /*0800*/  IMAD.WIDE.U32 R6, R11, R14, RZ ;  /* 0x0000000e0b067225 */ /* 0x000fc800078e00ff */
[----:B------:R-:W-:Y:S01]  /*0810*/  IMAD.X R11, RZ, RZ, RZ, P0 ;  /* 0x000000ffff0b7224 */ /* 0x000fe200000e06ff */
[----:B------:R-:W-:Y:S01]  /*0820*/  IADD3 RZ, P0, R7, R8, RZ ;  /* 0x0000000807ff7210 */ /* 0x000fe20007f1e0ff */
[----:B------:R-:W-:-:S04]  /*0830*/  IMAD.MOV.U32 R10, RZ, RZ, R9 ;  /* 0x000000ffff0a7224 */ /* 0x000fc800078e0009 */
[----:B------:R-:W-:-:S08]  /*0840*/  IMAD.WIDE.U32.X R6, R13, R15, R10, P0 ;  /* 0x0000000f0d067225 */ /* 0x000fd000000e040a */
.L_x_5:
[-CC-:B------:R-:W-:Y:S01]  /*0850*/  SHF.R.U64 R51, R6, R0.reuse, R7.reuse ;  /* 0x0000000006337219 */ /* 0x180fe20000001207 */
[----:B------:R-:W0:Y:S01]  /*0860*/  LDC R10, c[0x0][0x618] ;  /* 0x00018600ff0a7b82 */ /* 0x000e220000000800 */
[----:B------:R-:W-:Y:S01]  /*0870*/  SHF.R.U32.HI R5, RZ, R0, R7 ;  /* 0x00000000ff057219 */ /* 0x000fe20000011607 */
[----:B------:R-:W-:Y:S01]  /*0880*/  ULDC UR4, c[0x0][0x150] ;  /* 0x0000540000047ab9 */ /* 0x000fe20000000800 */
[----:B------:R-:W-:Y:S02]  /*0890*/  IADD3 R9, P0, RZ, -R51, RZ ;  /* 0x80000033ff097210 */ /* 0x000fe40007f1e0ff */
[----:B------:R-:W-:-:S03]  /*08a0*/  I2FP.F32.U32 R0, R4 ;  /* 0x0000000400007245 */ /* 0x000fc60000201000 */
[----:B------:R-:W1:Y:S01]  /*08b0*/  LDC.64 R30, c[0x0][0x640] ;  /* 0x00019000ff1e7b82 */ /* 0x000e620000000a00 */
[----:B------:R-:W-:Y:S02]  /*08c0*/  IMAD.X R11, RZ, RZ, ~R5, P0 ;  /* 0x000000ffff0b7224 */ /* 0x000fe400000e0e05 */
[----:B------:R-:W-:Y:S01]  /*08d0*/  FMUL R0, R0, UR4 ;  /* 0x0000000400007c20 */ /* 0x000fe20008400000 */
[----:B------:R-:W-:Y:S01]  /*08e0*/  IMAD.WIDE.U32 R6, R9, R20, R16 ;  /* 0x0000001409067225 */ /* 0x000fe200078e0010 */
[----:B------:R-:W-:-:S03]  /*08f0*/  ULDC UR4, c[0x0][0x154] ;  /* 0x0000550000047ab9 */ /* 0x000fc60000000800 */
[----:B------:R-:W-:Y:S01]  /*0900*/  IMAD R8, R11, R20, RZ ;  /* 0x000000140b087224 */ /* 0x000fe200078e02ff */
[----:B------:R-:W2:Y:S01]  /*0910*/  LDC R5, c[0x0][0x144] ;  /* 0x00005100ff057b82 */ /* 0x000ea20000000800 */
[----:B------:R-:W3:Y:S02]  /*0920*/  F2I.U32.TRUNC.NTZ R0, R0 ;  /* 0x0000000000007305 */ /* 0x000ee4000020f000 */
[----:B------:R-:W-:-:S04]  /*0930*/  IMAD R9, R9, R21, R8 ;  /* 0x0000001509097224 */ /* 0x000fc800078e0208 */
[----:B------:R-:W-:Y:S01]  /*0940*/  IMAD.IADD R7, R7, 0x1, R9 ;  /* 0x0000000107077824 */ /* 0x000fe200078e0209 */
[----:B------:R-:W4:Y:S01]  /*0950*/  LDC R24, c[0x0][0x608] ;  /* 0x00018200ff187b82 */ /* 0x000f220000000800 */
[----:B------:R-:W-:-:S03]  /*0960*/  IMAD.MOV.U32 R9, RZ, RZ, -0x1 ;  /* 0xffffffffff097424 */ /* 0x000fc600078e00ff */
[-CC-:B0-----:R-:W-:Y:S02]  /*0970*/  SHF.R.U64 R20, R6, R10.reuse, R7.reuse ;  /* 0x0000000a06147219 */ /* 0x181fe40000001207 */
[----:B------:R-:W-:Y:S02]  /*0980*/  I2FP.F32.U32 R6, R3 ;  /* 0x0000000300067245 */ /* 0x000fe40000201000 */
[----:B------:R-:W0:Y:S01]  /*0990*/  LDC R28, c[0x0][0x658] ;  /* 0x00019600ff1c7b82 */ /* 0x000e220000000800 */
[----:B-1----:R-:W-:Y:S01]  /*09a0*/  ISETP.NE.U32.AND P0, PT, R30, RZ, PT ;  /* 0x000000ff1e00720c */ /* 0x002fe20003f05070 */
[----:B---3--:R-:W-:Y:S02]  /*09b0*/  IMAD.MOV R8, RZ, RZ, -R0 ;  /* 0x000000ffff087224 */ /* 0x008fe400078e0a00 */
[----:B------:R-:W-:Y:S01]  /*09c0*/  FMUL R6, R6, UR4 ;  /* 0x0000000406067c20 */ /* 0x000fe20008400000 */
[----:B------:R-:W-:Y:S02]  /*09d0*/  SHF.R.U32.HI R7, RZ, R10, R7 ;  /* 0x0000000aff077219 */ /* 0x000fe40000011607 */
[----:B------:R-:W-:Y:S01]  /*09e0*/  ISETP.NE.AND.EX P0, PT, R31, RZ, PT, P0 ;  /* 0x000000ff1f00720c */ /* 0x000fe20003f05300 */
[----:B------:R1:W3:Y:S01]  /*09f0*/  F2I.U32.TRUNC.NTZ R13, R6 ;  /* 0x00000006000d7305 */ /* 0x0002e2000020f000 */
[----:B------:R-:W1:Y:S01]  /*0a00*/  LDC R14, c[0x0][0x148] ;  /* 0x00005200ff0e7b82 */ /* 0x000e620000000800 */
[----:B--2---:R-:W-:-:S07]  /*0a10*/  IMAD R0, R5, R8, R4 ;  /* 0x0000000805007224 */ /* 0x004fce00078e0204 */
[----:B------:R-:W2:Y:S01]  /*0a20*/  LDC R26, c[0x0][0x600] ;  /* 0x00018000ff1a7b82 */ /* 0x000ea20000000800 */
[-CC-:B----4-:R-:W-:Y:S02]  /*0a30*/  SHF.R.U64 R32, R20, R24.reuse, R7.reuse ;  /* 0x0000001814207219 */ /* 0x190fe40000001207 */
[----:B------:R-:W-:Y:S01]  /*0a40*/  SHF.R.U32.HI R5, RZ, R24, R7 ;  /* 0x00000018ff057219 */ /* 0x000fe20000011607 */
[----:B------:R-:W-:-:S04]  /*0a50*/  IMAD.MOV.U32 R7, RZ, RZ, 0x1 ;  /* 0x00000001ff077424 */ /* 0x000fc800078e00ff */
[----:B------:R-:W4:Y:S01]  /*0a60*/  LDC R21, c[0x0][0x648] ;  /* 0x00019200ff157b82 */ /* 0x000f220000000800 */
[-C--:B0-----:R-:W-:Y:S02]  /*0a70*/  SHF.L.U32 R4, R9, R28.reuse, RZ ;  /* 0x0000001c09047219 */ /* 0x081fe400000006ff */
[--C-:B------:R-:W-:Y:S02]  /*0a80*/  SHF.R.U64 R24, R32, R28, R5.reuse ;  /* 0x0000001c20187219 */ /* 0x100fe40000001205 */
[----:B------:R-:W-:Y:S02]  /*0a90*/  LOP3.LUT R11, RZ, R4, RZ, 0x33, !PT ;  /* 0x00000004ff0b7212 */ /* 0x000fe400078e33ff */
[-C--:B------:R-:W-:Y:S01]  /*0aa0*/  SHF.R.U32.HI R5, RZ, R28.reuse, R5 ;  /* 0x0000001cff057219 */ /* 0x080fe20000011605 */
[----:B------:R-:W0:Y:S01]  /*0ab0*/  LDC R23, c[0x0][0x638] ;  /* 0x00018e00ff177b82 */ /* 0x000e220000000800 */
[----:B------:R-:W-:Y:S01]  /*0ac0*/  SHF.L.U32 R10, R7, R28, RZ ;  /* 0x0000001c070a7219 */ /* 0x000fe200000006ff */
[----:B------:R-:W-:-:S06]  /*0ad0*/  IMAD.MOV.U32 R4, RZ, RZ, R24 ;  /* 0x000000ffff047224 */ /* 0x000fcc00078e0018 */
[----:B------:R-:W0:Y:S01]  /*0ae0*/  LDC R43, c[0x0][0x610] ;  /* 0x00018400ff2b7b82 */ /* 0x000e220000000800 */
[----:B-1-3--:R-:W-:Y:S05]  /*0af0*/  @!P0 BRA `(.L_x_6) ;  /* 0x0000000000288947 */ /* 0x00afea0003800000 */
[----:B------:R-:W1:Y:S02]  /*0b00*/  LDC R9, c[0x0][0x64c] ;  /* 0x00019300ff097b82 */ /* 0x000e640000000800 */
[----:B-1----:R-:W-:-:S05]  /*0b10*/  IADD3 R9, P0, R24, R9, RZ ;  /* 0x0000000918097210 */ /* 0x002fca0007f1e0ff */
        /* <DEDUP_REMOVED lines=8> */
.L_x_6:
[----:B----4-:R-:W-:Y:S01]  /*0ba0*/  SHF.R.U64 R4, R4, R21, R5 ;  /* 0x0000001504047219 */ /* 0x010fe20000001205 */
[----:B--2---:R-:W-:Y:S01]  /*0bb0*/  VIADD R5, R26, 0xffffffff ;  /* 0xffffffff1a057836 */ /* 0x004fe20000000000 */
[----:B------:R-:W-:Y:S01]  /*0bc0*/  LOP3.LUT R11, R32, R11, RZ, 0xc0, !PT ;  /* 0x0000000b200b7212 */ /* 0x000fe200078ec0ff */
[----:B------:R-:W-:Y:S02]  /*0bd0*/  IMAD.MOV R13, RZ, RZ, -R13 ;  /* 0x000000ffff0d7224 */ /* 0x000fe400078e0a0d */
[----:B------:R-:W-:Y:S02]  /*0be0*/  IMAD.MOV R6, RZ, RZ, -R4 ;  /* 0x000000ffff067224 */ /* 0x000fe400078e0a04 */
[----:B------:R-:W-:Y:S01]  /*0bf0*/  IMAD R11, R10, R4, R11 ;  /* 0x000000040a0b7224 */ /* 0x000fe200078e020b */
[----:B------:R-:W-:Y:S01]  /*0c00*/  LOP3.LUT R4, R20, R5, RZ, 0xc0, !PT ;  /* 0x0000000514047212 */ /* 0x000fe200078ec0ff */
[----:B------:R-:W-:Y:S02]  /*0c10*/  @P3 IMAD R0, R14, R13, R3 ;  /* 0x0000000d0e003224 */ /* 0x000fe400078e0203 */
[----:B0-----:R-:W-:-:S02]  /*0c20*/  IMAD R3, R6, R23, R24 ;  /* 0x0000001706037224 */ /* 0x001fc400078e0218 */
[----:B------:R-:W-:Y:S02]  /*0c30*/  IMAD R43, R11, R43, R0 ;  /* 0x0000002b0b2b7224 */ /* 0x000fe400078e0200 */
[----:B------:R-:W-:Y:S02]  /*0c40*/  IMAD R4, R3, R26, R4 ;  /* 0x0000001a03047224 */ /* 0x000fe400078e0204 */
[----:B------:R-:W-:-:S03]  /*0c50*/  IMAD.MOV.U32 R0, RZ, RZ, 0x1 ;  /* 0x00000001ff007424 */ /* 0x000fc600078e00ff */
[----:B------:R-:W-:Y:S02]  /*0c60*/  SEL R52, R4, R43, !P3 ;  /* 0x0000002b04347207 */ /* 0x000fe40005800000 */
[----:B------:R-:W-:-:S07]  /*0c70*/  SEL R43, R43, R4, !P3 ;  /* 0x000000042b2b7207 */ /* 0x000fce0005800000 */
.L_x_4:
[----:B------:R-:W-:-:S08]  /*0c80*/  NOP ;  /* 0x0000000000007918 */ /* 0x000fd00000000000 */
[----:B------:R-:W0:Y:S02]  /*0c90*/  USETMAXREG.TRY_ALLOC.CTAPOOL UP0, 0xe8 ;  /* 0x000000e8000079c8 */ /* 0x000e240008000600 */
[----:B0-----:R-:W-:-:S13]  /*0ca0*/  PLOP3.LUT P0, PT, PT, PT, UP0, 0x80, 0x0 ;  /* 0x000000000000781c */ /* 0x001fda0003f0f008 */
[----:B------:R-:W-:Y:S05]  /*0cb0*/  @!P0 BRA `(.L_x_4) ;  /* 0xfffffffc00f08947 */ /* 0x000fea000383ffff */
[----:B------:R-:W-:Y:S01]  /*0cc0*/  ULDC.64 UR4, c[0x0][0x598] ;  /* 0x0001660000047ab9 */ /* 0x000fe20000000a00 */
[----:B------:R-:W-:Y:S01]  /*0cd0*/  ULDC.64 UR38, c[0x0][0x208] ;  /* 0x0000820000267ab9 */ /* 0x000fe20000000a00 */
[----:B------:R-:W-:-:S04]  /*0ce0*/  ISETP.NE.U32.AND P0, PT, RZ, UR4, PT ;  /* 0x00000004ff007c0c */ /* 0x000fc8000bf05070 */
[----:B------:R-:W-:-:S13]  /*0cf0*/  ISETP.NE.AND.EX P0, PT, RZ, UR5, PT, P0 ;  /* 0x00000005ff007c0c */ /* 0x000fda000bf05300 */
[----:B------:R-:W-:Y:S05]  /*0d00*/  @!P0 BRA `(.L_x_7) ;  /* 0x00000000001c8947 */ /* 0x000fea0003800000 */
[----:B------:R-:W0:Y:S02]  /*0d10*/  LDC.64 R4, c[0x0][0x598] ;  /* 0x00016600ff047b82 */ /* 0x000e240000000a00 */
[----:B0-----:R-:W2:Y:S02]  /*0d20*/  LDG.E.64 R4, desc[UR38][R4.64] ;  /* 0x0000002604047981 */ /* 0x001ea4000c1e1b00 */
[----:B--2---:R-:W-:-:S04]  /*0d30*/  ISETP.NE.U32.AND P0, PT, R4, RZ, PT ;  /* 0x000000ff0400720c */ /* 0x004fc80003f05070 */
[----:B------:R-:W-:-:S13]  /*0d40*/  ISETP.NE.AND.EX P0, PT, R5, RZ, PT, P0 ;  /* 0x000000ff0500720c */ /* 0x000fda0003f05300 */
[----:B------:R-:W-:Y:S05]  /*0d50*/  @!P0 BRA `(.L_x_7) ;  /* 0x0000000000088947 */ /* 0x000fea0003800000 */
[----:B------:R0:W5:Y:S01]  /*0d60*/  LD.E R23, desc[UR38][R4.64] ;  /* 0x0000002604177980 */ /* 0x000162000c101900 */
[----:B------:R-:W-:Y:S05]  /*0d70*/  BRA `(.L_x_8) ;  /* 0x0000000000247947 */ /* 0x000fea0003800000 */
.L_x_7:
[----:B------:R-:W-:Y:S02]  /*0d80*/  ULDC.64 UR4, c[0x0][0x588] ;  /* 0x0001620000047ab9 */ /* 0x000fe40000000a00 */
[----:B------:R-:W-:-:S04]  /*0d90*/  ISETP.NE.U32.AND P0, PT, RZ, UR4, PT ;  /* 0x00000004ff007c0c */ /* 0x000fc8000bf05070 */
[----:B------:R-:W-:-:S13]  /*0da0*/  ISETP.NE.AND.EX P0, PT, RZ, UR5, PT, P0 ;  /* 0x00000005ff007c0c */ /* 0x000fda000bf05300 */
[----:B------:R-:W-:Y:S05]  /*0db0*/  @!P0 BRA `(.L_x_9) ;  /* 0x00000000000c8947 */ /* 0x000fea0003800000 */
[----:B------:R-:W0:Y:S02]  /*0dc0*/  LDC.64 R4, c[0x0][0x588] ;  /* 0x00016200ff047b82 */ /* 0x000e240000000a00 */
[----:B0-----:R1:W5:Y:S01]  /*0dd0*/  LDG.E R23, desc[UR38][R4.64] ;  /* 0x0000002604177981 */ /* 0x001362000c1e1900 */
[----:B------:R-:W-:Y:S05]  /*0de0*/  BRA `(.L_x_8) ;  /* 0x0000000000087947 */ /* 0x000fea0003800000 */
.L_x_9:
[----:B------:R-:W-:Y:S02]  /*0df0*/  ULDC UR4, c[0x0][0x580] ;  /* 0x0001600000047ab9 */ /* 0x000fe40000000800 */
[----:B------:R-:W-:-:S07]  /*0e00*/  IMAD.U32 R23, RZ, RZ, UR4 ;  /* 0x00000004ff177e24 */ /* 0x000fce000f8e00ff */
.L_x_8:
[----:B------:R-:W-:Y:S02]  /*0e10*/  ULDC.64 UR4, c[0x0][0x5a0] ;  /* 0x0001680000047ab9 */ /* 0x000fe40000000a00 */
[----:B------:R-:W-:-:S04]  /*0e20*/  ISETP.NE.U32.AND P0, PT, RZ, UR4, PT ;  /* 0x00000004ff007c0c */ /* 0x000fc8000bf05070 */
[----:B------:R-:W-:-:S13]  /*0e30*/  ISETP.NE.AND.EX P0, PT, RZ, UR5, PT, P0 ;  /* 0x00000005ff007c0c */ /* 0x000fda000bf05300 */
[----:B------:R-:W-:Y:S05]  /*0e40*/  @!P0 BRA `(.L_x_10) ;  /* 0x00000000001c8947 */ /* 0x000fea0003800000 */
[----:B01----:R-:W0:Y:S02]  /*0e50*/  LDC.64 R4, c[0x0][0x5a0] ;  /* 0x00016800ff047b82 */ /* 0x003e240000000a00 */
[----:B0-----:R-:W2:Y:S02]  /*0e60*/  LDG.E.64 R4, desc[UR38][R4.64] ;  /* 0x0000002604047981 */ /* 0x001ea4000c1e1b00 */
[----:B--2---:R-:W-:-:S04]  /*0e70*/  ISETP.NE.U32.AND P0, PT, R4, RZ, PT ;  /* 0x000000ff0400720c */ /* 0x004fc80003f05070 */
[----:B------:R-:W-:-:S13]  /*0e80*/  ISETP.NE.AND.EX P0, PT, R5, RZ, PT, P0 ;  /* 0x000000ff0500720c */ /* 0x000fda0003f05300 */
[----:B------:R-:W-:Y:S05]  /*0e90*/  @!P0 BRA `(.L_x_10) ;  /* 0x0000000000088947 */ /* 0x000fea0003800000 */
[----:B------:R0:W5:Y:S01]  /*0ea0*/  LD.E R38, desc[UR38][R4.64] ;  /* 0x0000002604267980 */ /* 0x000162000c101900 */
[----:B------:R-:W-:Y:S05]  /*0eb0*/  BRA `(.L_x_11) ;  /* 0x0000000000247947 */ /* 0x000fea0003800000 */
.L_x_10:
[----:B------:R-:W-:Y:S02]  /*0ec0*/  ULDC.64 UR4, c[0x0][0x590] ;  /* 0x0001640000047ab9 */ /* 0x000fe40000000a00 */
[----:B------:R-:W-:-:S04]  /*0ed0*/  ISETP.NE.U32.AND P0, PT, RZ, UR4, PT ;  /* 0x00000004ff007c0c */ /* 0x000fc8000bf05070 */
[----:B------:R-:W-:-:S13]  /*0ee0*/  ISETP.NE.AND.EX P0, PT, RZ, UR5, PT, P0 ;  /* 0x00000005ff007c0c */ /* 0x000fda000bf05300 */
[----:B------:R-:W-:Y:S05]  /*0ef0*/  @!P0 BRA `(.L_x_12) ;  /* 0x00000000000c8947 */ /* 0x000fea0003800000 */
[----:B------:R-:W2:Y:S02]  /*0f00*/  LDC.64 R38, c[0x0][0x590] ;  /* 0x00016400ff267b82 */ /* 0x000ea40000000a00 */
[----:B--2---:R2:W5:Y:S01]  /*0f10*/  LDG.E R38, desc[UR38][R38.64] ;  /* 0x0000002626267981 */ /* 0x004562000c1e1900 */
[----:B------:R-:W-:Y:S05]  /*0f20*/  BRA `(.L_x_11) ;  /* 0x0000000000087947 */ /* 0x000fea0003800000 */
.L_x_12:
[----:B------:R-:W-:Y:S02]  /*0f30*/  ULDC UR4, c[0x0][0x584] ;  /* 0x0001610000047ab9 */ /* 0x000fe40000000800 */
[----:B------:R-:W-:-:S07]  /*0f40*/  IMAD.U32 R38, RZ, RZ, UR4 ;  /* 0x00000004ff267e24 */ /* 0x000fce000f8e00ff */
.L_x_11:
[----:B------:R-:W-:-:S13]  /*0f50*/  LOP3.LUT P0, RZ, R0, 0xff, RZ, 0xc0, !PT ;  /* 0x000000ff00ff7812 */ /* 0x000fda000780c0ff */
[----:B------:R-:W-:Y:S05]  /*0f60*/  @!P0 EXIT ;  /* 0x000000000000894d */ /* 0x000fea0003800000 */
[----:B------:R-:W-:Y:S01]  /*0f70*/  ULDC.64 UR8, c[0x0][0x288] ;  /* 0x0000a20000087ab9 */ /* 0x000fe20000000a00 */
[----:B------:R-:W-:Y:S01]  /*0f80*/  SHF.R.U32.HI R2, RZ, 0x1, R2 ;  /* 0x00000001ff027819 */ /* 0x000fe20000011602 */
[----:B------:R-:W-:Y:S01]  /*0f90*/  UIADD3 UR4, UR9, 0x3f, URZ ;  /* 0x0000003f09047890 */ /* 0x000fe2000fffe03f */
[----:B------:R-:W-:Y:S01]  /*0fa0*/  SHF.R.U32.HI R0, RZ, 0x2, R22 ;  /* 0x00000002ff007819 */ /* 0x000fe20000011616 */
[----:B------:R-:W-:Y:S01]  /*0fb0*/  ULDC.64 UR6, c[0x0][0x5c8] ;  /* 0x0001720000067ab9 */ /* 0x000fe20000000a00 */
[----:B------:R-:W-:Y:S01]  /*0fc0*/  LOP3.LUT R12, R12, 0x1, RZ, 0xc0, !PT ;  /* 0x000000010c0c7812 */ /* 0x000fe200078ec0ff */
[----:B------:R-:W-:Y:S01]  /*0fd0*/  USHF.R.S32.HI UR5, URZ, 0x1f, UR4 ;  /* 0x0000001f3f057899 */ /* 0x000fe20008011404 */
[----:B------:R-:W-:Y:S01]  /*0fe0*/  LOP3.LUT R37, R2, 0x30, RZ, 0xc0, !PT ;  /* 0x0000003002257812 */ /* 0x000fe200078ec0ff */
[----:B------:R-:W-:Y:S01]  /*0ff0*/  IMAD.U32 R2, RZ, RZ, UR8 ;  /* 0x00000008ff027e24 */ /* 0x000fe2000f8e00ff */
[----:B------:R-:W-:Y:S01]  /*1000*/  LOP3.LUT R0, R0, 0x7, RZ, 0xc0, !PT ;  /* 0x0000000700007812 */ /* 0x000fe200078ec0ff */
[----:B------:R-:W-:Y:S01]  /*1010*/  ULEA.HI UR5, UR5, UR4, URZ, 0x6 ;  /* 0x0000000405057291 */ /* 0x000fe2000f8f303f */
[----:B01----:R-:W-:Y:S01]  /*1020*/  IMAD.SHL.U32 R5, R12, 0x40, RZ ;  /* 0x000000400c057824 */ /* 0x003fe200078e00ff */
[----:B--2---:R-:W-:Y:S01]  /*1030*/  LOP3.LUT R39, R22, 0x3, RZ, 0xc0, !PT ;  /* 0x0000000316277812 */ /* 0x004fe200078ec0ff */
[----:B------:R-:W-:Y:S01]  /*1040*/  ULDC UR4, c[0x0][0x284] ;  /* 0x0000a10000047ab9 */ /* 0x000fe20000000800 */
[----:B------:R-:W-:Y:S01]  /*1050*/  USHF.R.S32.HI UR44, URZ, 0x6, UR5 ;  /* 0x000000063f2c7899 */ /* 0x000fe20008011405 */
[-CC-:B------:R-:W-:Y:S01]  /*1060*/  IADD3 R3, RZ, -R37.reuse, -R0.reuse ;  /* 0x80000025ff037210 */ /* 0x180fe20007ffe800 */
[----:B------:R-:W-:Y:S01]  /*1070*/  USHF.L.U64.HI UR43, UR6, 0x7, UR7 ;  /* 0x00000007062b7899 */ /* 0x000fe20008010207 */
[----:B------:R-:W-:Y:S01]  /*1080*/  LOP3.LUT R0, R5, 0x40, R0, 0xe2, !PT ;  /* 0x0000004005007812 */ /* 0x000fe200078ee200 */
[----:B------:R-:W-:Y:S01]  /*1090*/  UISETP.LT.AND UP0, UPT, UR44, 0x1, UPT ;  /* 0x000000012c00788c */ /* 0x000fe2000bf01270 */
[----:B------:R-:W-:Y:S01]  /*10a0*/  IMAD R39, R39, -0x2, R2 ;  /* 0xfffffffe27277824 */ /* 0x000fe200078e0202 */
[----:B------:R-:W-:Y:S01]  /*10b0*/  LOP3.LUT R54, R18, 0x1, RZ, 0xfc, !PT ;  /* 0x0000000112367812 */ /* 0x000fe200078efcff */
[----:B------:R-:W-:Y:S01]  /*10c0*/  IMAD R3, R12, -0x40, R3 ;  /* 0xffffffc00c037824 */ /* 0x000fe200078e0203 */
[----:B------:R-:W-:Y:S01]  /*10d0*/  USEL UR46, UR44, 0x1, UP0 ;  /* 0x000000012c2e7887 */ /* 0x000fe20008000000 */
[----:B------:R-:W-:Y:S01]  /*10e0*/  LOP3.LUT R36, R0, R37, RZ, 0xfc, !PT ;  /* 0x0000002500247212 */ /* 0x000fe200078efcff */
[----:B------:R-:W-:Y:S01]  /*10f0*/  IMAD.MOV.U32 R37, RZ, RZ, RZ ;  /* 0x000000ffff257224 */ /* 0x000fe200078e00ff */
[----:B------:R-:W-:Y:S01]  /*1100*/  USHF.L.U32 UR45, UR6, 0x7, URZ ;  /* 0x00000007062d7899 */ /* 0x000fe2000800063f */
[----:B------:R-:W-:Y:S01]  /*1110*/  VIADD R40, R3, UR4 ;  /* 0x0000000403287c36 */ /* 0x000fe20008000000 */
[----:B------:R-:W-:Y:S01]  /*1120*/  UIADD3 UR46, UR44, -UR46, URZ ;  /* 0x8000002e2c2e7290 */ /* 0x000fe2000fffe03f */
[----:B------:R-:W-:Y:S01]  /*1130*/  UMOV UR40, URZ ;  /* 0x0000003f00287c82 */ /* 0x000fe20008000000 */
[----:B------:R-:W-:-:S10]  /*1140*/  UMOV UR41, URZ ;  /* 0x0000003f00297c82 */ /* 0x000fd40008000000 */
.L_x_42:
[----:B------:R-:W-:Y:S01]  /*1150*/  LOP3.LUT R0, R22, 0x80, RZ, 0xc0, !PT ;  /* 0x0000008016007812 */ /* 0x000fe200078ec0ff */
[----:B------:R-:W0:Y:S01]  /*1160*/  S2UR UR6, SR_CgaCtaId ;  /* 0x00000000000679c3 */ /* 0x000e220000008800 */
[----:B------:R-:W-:Y:S02]  /*1170*/  UMOV UR48, 0x400 ;  /* 0x0000040000307882 */ /* 0x000fe40000000000 */
[----:B------:R-:W-:-:S06]  /*1180*/  SHF.R.U32.HI R0, RZ, 0x7, R0 ;  /* 0x00000007ff007819 */ /* 0x000fcc0000011600 */
[----:B------:R-:W1:Y:S01]  /*1190*/  SHFL.IDX PT, R0, R0, RZ, 0x1f ;  /* 0x00001fff00007589 */ /* 0x000e6200000e0000 */
[----:B0-----:R-:W-:Y:S01]  /*11a0*/  ULEA UR48, UR6, UR48, 0x18 ;  /* 0x0000003006307291 */ /* 0x001fe2000f8ec03f */
[----:B-1----:R-:W-:-:S13]  /*11b0*/  R2UR UR4, R0 ;  /* 0x00000000000472ca */ /* 0x002fda00000e0000 */
[----:B------:R-:W-:-:S04]  /*11c0*/  ULEA.HI UR5, UR4, UR4, URZ, 0x1 ;  /* 0x0000000404057291 */ /* 0x000fc8000f8f083f */
[----:B------:R-:W-:-:S04]  /*11d0*/  ULOP3.LUT UR5, UR5, 0xffffe, URZ, 0xc0, !UPT ;  /* 0x000ffffe05057892 */ /* 0x000fc8000f8ec03f */
[----:B------:R-:W-:-:S03]  /*11e0*/  UIADD3 UR5, UR4, -UR5, URZ ;  /* 0x8000000504057290 */ /* 0x000fc6000fffe03f */
[----:B------:R-:W-:Y:S01]  /*11f0*/  ULDC UR4, c[0x0][0x28c] ;  /* 0x0000a30000047ab9 */ /* 0x000fe20000000800 */
[----:B------:R-:W-:Y:S01]  /*1200*/  ULEA UR5, UR5, UR48, 0xc ;  /* 0x0000003005057291 */ /* 0x000fe2000f8e603f */
[----:B------:R-:W-:-:S03]  /*1210*/  ISETP.LT.AND P0, PT, RZ, UR4, PT ;  /* 0x00000004ff007c0c */ /* 0x000fc6000bf01270 */
[----:B------:R-:W-:-:S04]  /*1220*/  UIADD3 UR5, UR5, 0x180, URZ ;  /* 0x0000018005057890 */ /* 0x000fc8000fffe03f */
[----:B------:R-:W-:-:S04]  /*1230*/  USHF.R.U32.HI UR5, URZ, 0x4, UR5 ;  /* 0x000000043f057899 */ /* 0x000fc80008011605 */
[----:B------:R-:W-:-:S04]  /*1240*/  ULOP3.LUT UR5, UR5, 0x3fff, URZ, 0xc0, !UPT ;  /* 0x00003fff05057892 */ /* 0x000fc8000f8ec03f */
[----:B------:R-:W-:Y:S01]  /*1250*/  ULOP3.LUT UR47, UR5, 0x10000, URZ, 0xfc, !UPT ;  /* 0x00010000052f7892 */ /* 0x000fe2000f8efc3f */
[----:B------:R-:W-:Y:S11]  /*1260*/  @P0 BRA `(.L_x_13) ;  /* 0x0000000000400947 */ /* 0x000ff60003800000 */
[----:B------:R-:W-:Y:S01]  /*1270*/  MOV R0, 0x0 ;  /* 0x0000000000007802 */ /* 0x000fe20000000f00 */
[----:B------:R-:W-:Y:S01]  /*1280*/  ULDC.64 UR4, c[0x4][0x68] ;  /* 0x01001a0000047ab9 */ /* 0x000fe20000000a00 */
[----:B------:R-:W-:Y:S01]  /*1290*/  ULDC.64 UR6, c[0x4][0x8] ;  /* 0x0100020000067ab9 */ /* 0x000fe20000000a00 */
[----:B------:R-:W-:Y:S01]  /*12a0*/  IMAD.U32 R4, RZ, RZ, UR4 ;  /* 0x00000004ff047e24 */ /* 0x000fe2000f8e00ff */
[----:B------:R0:W1:Y:S01]  /*12b0*/  LDC.64 R2, c[0x4][R0] ;  /* 0x0100000000027b82 */ /* 0x0000620000000a00 */
[----:B------:R-:W-:Y:S01]  /*12c0*/  IMAD.U32 R5, RZ, RZ, UR5 ;  /* 0x00000005ff057e24 */ /* 0x000fe2000f8e00ff */
[----:B------:R-:W-:Y:S01]  /*12d0*/  ULDC.64 UR4, c[0x4][0x70] ;  /* 0x01001c0000047ab9 */ /* 0x000fe20000000a00 */
[----:B------:R-:W-:Y:S02]  /*12e0*/  IMAD.U32 R10, RZ, RZ, UR6 ;  /* 0x00000006ff0a7e24 */ /* 0x000fe4000f8e00ff */
[----:B------:R-:W-:Y:S02]  /*12f0*/  IMAD.U32 R6, RZ, RZ, UR4 ;  /* 0x00000004ff067e24 */ /* 0x000fe4000f8e00ff */
[----:B------:R-:W-:-:S02]  /*1300*/  IMAD.U32 R7, RZ, RZ, UR5 ;  /* 0x00000005ff077e24 */ /* 0x000fc4000f8e00ff */
[----:B------:R-:W-:Y:S02]  /*1310*/  IMAD.U32 R11, RZ, RZ, UR7 ;  /* 0x00000007ff0b7e24 */ /* 0x000fe4000f8e00ff */
[----:B------:R-:W-:Y:S02]  /*1320*/  IMAD.MOV.U32 R8, RZ, RZ, 0x1e1 ;  /* 0x000001e1ff087424 */ /* 0x000fe400078e00ff */
[----:B------:R-:W-:Y:S02]  /*1330*/  IMAD.MOV.U32 R12, RZ, RZ, 0x1 ;  /* 0x00000001ff0c7424 */ /* 0x000fe400078e00ff */
[----:B0-----:R-:W-:-:S07]  /*1340*/  IMAD.MOV.U32 R13, RZ, RZ, RZ ;  /* 0x000000ffff0d7224 */ /* 0x001fce00078e00ff */
[----:B------:R-:W-:-:S07]  /*1350*/  LEPC R20, `(.L_x_13) ;  /* 0x000000001014794e */ /* 0x000fce0000000000 */
[----:B-1---5:R-:W-:Y:S05]  /*1360*/  CALL.ABS.NOINC R2 ;  /* 0x0000000002007343 */ /* 0x022fea0003c00000 */
.L_x_13:
[----:B------:R-:W-:-:S13]  /*1370*/  ISETP.NE.AND P0, PT, R54, 0x3, PT ;  /* 0x000000033600780c */ /* 0x000fda0003f05270 */
[----:B------:R-:W-:Y:S05]  /*1380*/  @!P0 BRA `(.L_x_14) ;  /* 0x0000000000048947 */ /* 0x000fea0003800000 */
[----:B------:R-:W-:Y:S01]  /*1390*/  BPT.TRAP 0x1 ;  /* 0x000000040000795c */ /* 0x000fe20000300000 */
.L_x_14:
[----:B------:R-:W-:Y:S02]  /*13a0*/  IMAD.U32 R3, RZ, RZ, UR41 ;  /* 0x00000029ff037e24 */ /* 0x000fe4000f8e00ff */
[----:B------:R-:W-:-:S03]  /*13b0*/  IMAD.U32 R0, RZ, RZ, UR40 ;  /* 0x00000028ff007e24 */ /* 0x000fc6000f8e00ff */
[----:B------:R-:W-:Y:S02]  /*13c0*/  LEA R3, R3, UR48, 0x3 ;  /* 0x0000003003037c11 */ /* 0x000fe4000f8e18ff */
[----:B------:R-:W-:-:S04]  /*13d0*/  SHF.L.U32 R0, R0, 0x1f, RZ ;  /* 0x0000001f00007819 */ /* 0x000fc800000006ff */
[----:B------:R0:W1:Y:S01]  /*13e0*/  SYNCS.PHASECHK.TRANS64.TRYWAIT P1, [R3+URZ], R0 ;  /* 0x00000000030075a7 */ /* 0x000062000802017f */
[----:B------:R-:W-:Y:S05]  /*13f0*/  @!P0 BRA `(.L_x_15) ;  /* 0x0000000000048947 */ /* 0x000fea0003800000 */
[----:B------:R-:W-:Y:S01]  /*1400*/  BPT.TRAP 0x1 ;  /* 0x000000040000795c */ /* 0x000fe20000300000 */
.L_x_15:
[----:B------:R-:W-:-:S05]  /*1410*/  IMAD.U32 R2, RZ, RZ, UR46 ;  /* 0x0000002eff027e24 */ /* 0x000fca000f8e00ff */
[----:B------:R-:W-:Y:S01]  /*1420*/  ISETP.GE.AND P2, PT, R2, 0x1, PT ;  /* 0x000000010200780c */ /* 0x000fe20003f46270 */
[----:B-1----:R-:W-:-:S12]  /*1430*/  @P1 BRA `(.L_x_16) ;  /* 0x0000000000081947 */ /* 0x002fd80003800000 */
[----:B------:R-:W1:Y:S02]  /*1440*/  SYNCS.PHASECHK.TRANS64.TRYWAIT P1, [R3+URZ], R0 ;  /* 0x00000000030075a7 */ /* 0x000e64000802017f */
[----:B-1----:R-:W-:Y:S05]  /*1450*/  @!P1 BRA `(.L_x_17) ;  /* 0x0000003c00749947 */ /* 0x002fea0003800000 */
.L_x_16:
[----:B------:R-:W-:Y:S05]  /*1460*/  WARPSYNC.ALL ;  /* 0x0000000000007948 */ /* 0x000fea0003800000 */
[----:B------:R-:W-:Y:S01]  /*1470*/  UIADD3 UR48, UR48, 0x30180, URZ ;  /* 0x0003018030307890 */ /* 0x000fe2000fffe03f */
[----:B------:R-:W-:Y:S01]  /*1480*/  WARPGROUP.ARRIVE ;  /* 0x00000000000079c5 */ /* 0x000fe20000000000 */
[----:B------:R-:W-:Y:S02]  /*1490*/  ULEA UR6, UR41, UR47, 0xb ;  /* 0x0000002f29067291 */ /* 0x000fe4000f8e583f */
[----:B------:R-:W-:Y:S01]  /*14a0*/  USHF.R.U32.HI UR48, URZ, 0x4, UR48 ;  /* 0x000000043f307899 */ /* 0x000fe20008011630 */
[----:B------:R-:W-:Y:S01]  /*14b0*/  UMOV UR9, 0x80000020 ;  /* 0x8000002000097882 */ /* 0x000fe20000000000 */
[----:B------:R-:W-:-:S02]  /*14c0*/  UMOV UR11, 0x80000000 ;  /* 0x80000000000b7882 */ /* 0x000fc40000000000 */
[----:B------:R-:W-:Y:S01]  /*14d0*/  ULOP3.LUT UR4, UR48, 0x3fff, URZ, 0xc0, !UPT ;  /* 0x00003fff30047892 */ /* 0x000fe2000f8ec03f */
[----:B------:R-:W-:Y:S01]  /*14e0*/  UMOV UR8, UR6 ;  /* 0x0000000600087c82 */ /* 0x000fe20008000000 */
[----:B------:R-:W-:Y:S02]  /*14f0*/  UIADD3 UR7, UR6, 0x200, URZ ;  /* 0x0000020006077890 */ /* 0x000fe4000fffe03f */
[----:B------:R-:W-:Y:S02]  /*1500*/  ULOP3.LUT UR4, UR4, 0x10000, URZ, 0xfc, !UPT ;  /* 0x0001000004047892 */ /* 0x000fe4000f8efc3f */
[----:B------:R-:W-:Y:S02]  /*1510*/  UIADD3 UR12, UR6, 0x400, URZ ;  /* 0x00000400060c7890 */ /* 0x000fe4000fffe03f */
[----:B------:R-:W-:Y:S02]  /*1520*/  ULEA UR5, UR41, UR4, 0x5 ;  /* 0x0000000429057291 */ /* 0x000fe4000f8e283f */
[----:B------:R-:W-:-:S05]  /*1530*/  UIADD3 UR13, UR6, 0x600, URZ ;  /* 0x00000600060d7890 */ /* 0x000fca000fffe03f */
[----:B------:R-:W-:Y:S02]  /*1540*/  UMOV UR10, UR5 ;  /* 0x00000005000a7c82 */ /* 0x000fe40008000000 */
[----:B------:R-:W-:Y:S01]  /*1550*/  IGMMA.64x8x32.S8.S8 R44, gdesc[UR8], RZ, !UPT, gsb0 ;  /* 0x00000000082c79f1 */ /* 0x000fe2000c0410ff */
[----:B------:R-:W-:Y:S01]  /*1560*/  UMOV UR8, UR7 ;  /* 0x0000000700087c82 */ /* 0x000fe20008000000 */
[----:B------:R-:W-:Y:S01]  /*1570*/  UMOV UR9, 0x80000020 ;  /* 0x8000002000097882 */ /* 0x000fe20000000000 */
[----:B------:R-:W-:Y:S01]  /*1580*/  UIADD3 UR7, UR6, 0x402, URZ ;  /* 0x0000040206077890 */ /* 0x000fe2000fffe03f */
[----:B------:R-:W-:Y:S02]  /*1590*/  WARPGROUP.DEPBAR.LE gsb0, 0x0 ;  /* 0x00008000000079c5 */ /* 0x000fe40000010000 */
[----:B------:R-:W-:-:S06]  /*15a0*/  WARPGROUP.ARRIVE ;  /* 0x00000000000079c5 */ /* 0x000fcc0000000000 */
[----:B------:R-:W-:Y:S01]  /*15b0*/  IGMMA.64x8x32.S8.S8 R32, gdesc[UR8], RZ, !UPT, gsb0 ;  /* 0x00000000082079f1 */ /* 0x000fe2000c0410ff */
[----:B------:R-:W-:Y:S01]  /*15c0*/  UMOV UR8, UR12 ;  /* 0x0000000c00087c82 */ /* 0x000fe20008000000 */
[----:B------:R-:W-:Y:S01]  /*15d0*/  UMOV UR9, 0x80000020 ;  /* 0x8000002000097882 */ /* 0x000fe20000000000 */
        /* <DEDUP_REMOVED lines=8> */
[----:B------:R-:W-:Y:S02]  /*1660*/  UIADD3 UR8, UR6, 0x2, URZ ;  /* 0x0000000206087890 */ /* 0x000fe4000fffe03f */
[----:B------:R-:W-:Y:S01]  /*1670*/  UIADD3 UR10, UR5, 0x2, URZ ;  /* 0x00000002050a7890 */ /* 0x000fe2000fffe03f */
[----:B------:R-:W-:Y:S01]  /*1680*/  UMOV UR9, 0x80000020 ;  /* 0x8000002000097882 */ /* 0x000fe20000000000 */
[----:B------:R-:W-:Y:S01]  /*1690*/  UMOV UR11, 0x80000000 ;  /* 0x80000000000b7882 */ /* 0x000fe20000000000 */
[----:B------:R-:W-:Y:S02]  /*16a0*/  UIADD3 UR5, UR6, 0x202, URZ ;  /* 0x0000020206057890 */ /* 0x000fe4000fffe03f */
[----:B------:R-:W-:Y:S01]  /*16b0*/  UIADD3 UR6, UR6, 0x602, URZ ;  /* 0x0000060206067890 */ /* 0x000fe2000fffe03f */
[----:B------:R-:W-:Y:S02]  /*16c0*/  WARPGROUP.DEPBAR.LE gsb0, 0x0 ;  /* 0x00008000000079c5 */ /* 0x000fe40000010000 */
[----:B------:R-:W-:-:S06]  /*16d0*/  WARPGROUP.ARRIVE ;  /* 0x00000000000079c5 */ /* 0x000fcc0000000000 */
[----:B------:R-:W-:Y:S01]  /*16e0*/  IGMMA.64x8x32.S8.S8 R44, gdesc[UR8], R44, gsb0 ;  /* 0x00000000082c79f1 */ /* 0x000fe2000804102c */
[----:B------:R-:W-:Y:S01]  /*16f0*/  UMOV UR8, UR5 ;  /* 0x0000000500087c82 */ /* 0x000fe20008000000 */
[----:B------:R-:W-:Y:S01]  /*1700*/  UMOV UR9, 0x80000020 ;  /* 0x8000002000097882 */ /* 0x000fe20000000000 */
        /* <DEDUP_REMOVED lines=12> */
[----:B------:R-:W-:Y:S03]  /*17d0*/  IGMMA.64x8x32.S8.S8 R24, gdesc[UR8], R24, gsb0 ;  /* 0x00000000081879f1 */ /* 0x000fe60008041018 */
[----:B------:R-:W-:Y:S02]  /*17e0*/  WARPGROUP.DEPBAR.LE gsb0, 0x0 ;  /* 0x00008000000079c5 */ /* 0x000fe40000010000 */
[----:B------:R-:W-:Y:S05]  /*17f0*/  @!P2 BRA `(.L_x_18) ;  /* 0x000000040074a947 */ /* 0x000fea0003800000 */
[----:B------:R-:W-:Y:S01]  /*1800*/  UIADD3 UR5, UR41, 0x1, URZ ;  /* 0x0000000129057890 */ /* 0x000fe2000fffe03f */
[----:B01----:R-:W-:-:S03]  /*1810*/  IMAD.U32 R0, RZ, RZ, UR46 ;  /* 0x0000002eff007e24 */ /* 0x003fc6000f8e00ff */
[----:B------:R-:W-:-:S04]  /*1820*/  UISETP.NE.AND UP0, UPT, UR5, 0x6, UPT ;  /* 0x000000060500788c */ /* 0x000fc8000bf05270 */
[----:B------:R-:W-:Y:S02]  /*1830*/  USEL UR6, URZ, 0x1, UP0 ;  /* 0x000000013f067887 */ /* 0x000fe40008000000 */
[----:B------:R-:W-:Y:S02]  /*1840*/  USEL UR5, UR5, URZ, UP0 ;  /* 0x0000003f05057287 */ /* 0x000fe40008000000 */
[----:B------:R-:W-:-:S06]  /*1850*/  ULOP3.LUT UR6, UR40, UR6, URZ, 0x3c, !UPT ;  /* 0x0000000628067292 */ /* 0x000fcc000f8e3c3f */
[----:B------:R-:W-:Y:S01]  /*1860*/  IMAD.U32 R4, RZ, RZ, UR6 ;  /* 0x00000006ff047e24 */ /* 0x000fe2000f8e00ff */
[----:B------:R-:W-:-:S06]  /*1870*/  UMOV UR6, UR41 ;  /* 0x0000002900067c82 */ /* 0x000fcc0008000000 */
.L_x_25:
[----:B01----:R-:W-:Y:S05]  /*1880*/  @!P0 BRA `(.L_x_19) ;  /* 0x0000000000048947 */ /* 0x003fea0003800000 */
[----:B------:R-:W-:Y:S01]  /*1890*/  BPT.TRAP 0x1 ;  /* 0x000000040000795c */ /* 0x000fe20000300000 */
.L_x_19:
[----:B------:R-:W0:Y:S01]  /*18a0*/  S2UR UR8, SR_CgaCtaId ;  /* 0x00000000000879c3 */ /* 0x000e220000008800 */
[----:B------:R-:W-:Y:S01]  /*18b0*/  UMOV UR7, 0x400 ;  /* 0x0000040000077882 */ /* 0x000fe20000000000 */
[----:B------:R-:W-:Y:S01]  /*18c0*/  SHF.L.U32 R2, R4, 0x1f, RZ ;  /* 0x0000001f04027819 */ /* 0x000fe200000006ff */
[----:B0-----:R-:W-:-:S04]  /*18d0*/  ULEA UR7, UR8, UR7, 0x18 ;  /* 0x0000000708077291 */ /* 0x001fc8000f8ec03f */
[----:B------:R-:W-:-:S09]  /*18e0*/  ULEA UR8, UR5, UR7, 0x3 ;  /* 0x0000000705087291 */ /* 0x000fd2000f8e183f */
[----:B------:R0:W1:Y:S01]  /*18f0*/  SYNCS.PHASECHK.TRANS64.TRYWAIT P1, [UR8], R2 ;  /* 0x00000002ff0075a7 */ /* 0x0000620008020148 */
[----:B------:R-:W-:Y:S05]  /*1900*/  @!P0 BRA `(.L_x_20) ;  /* 0x0000000000048947 */ /* 0x000fea0003800000 */
[----:B------:R-:W-:Y:S01]  /*1910*/  BPT.TRAP 0x1 ;  /* 0x000000040000795c */ /* 0x000fe20000300000 */
.L_x_20:
[----:B-1----:R-:W-:Y:S05]  /*1920*/  @P1 BRA `(.L_x_21) ;  /* 0x0000000000081947 */ /* 0x002fea0003800000 */
[----:B------:R-:W1:Y:S02]  /*1930*/  SYNCS.PHASECHK.TRANS64.TRYWAIT P1, [UR8], R2 ;  /* 0x00000002ff0075a7 */ /* 0x000e640008020148 */
[----:B-1----:R-:W-:Y:S05]  /*1940*/  @!P1 BRA `(.L_x_22) ;  /* 0x00000038004c9947 */ /* 0x002fea0003800000 */
.L_x_21:
[----:B------:R-:W-:Y:S01]  /*1950*/  ULEA UR12, UR5, UR4, 0x5 ;  /* 0x00000004050c7291 */ /* 0x000fe2000f8e283f */
[----:B------:R-:W-:Y:S01]  /*1960*/  WARPGROUP.ARRIVE ;  /* 0x00000000000079c5 */ /* 0x000fe20000000000 */
[----:B------:R-:W-:Y:S01]  /*1970*/  ULEA UR13, UR5, UR47, 0xb ;  /* 0x0000002f050d7291 */ /* 0x000fe2000f8e583f */
[----:B------:R-:W-:Y:S01]  /*1980*/  UMOV UR11, 0x80000000 ;  /* 0x80000000000b7882 */ /* 0x000fe20000000000 */
[----:B------:R-:W-:Y:S02]  /*1990*/  UMOV UR9, 0x80000020 ;  /* 0x8000002000097882 */ /* 0x000fe40000000000 */
[----:B------:R-:W-:Y:S01]  /*19a0*/  UIADD3 UR14, UR13, 0x200, URZ ;  /* 0x000002000d0e7890 */ /* 0x000fe2000fffe03f */
[----:B------:R-:W-:Y:S02]  /*19b0*/  UMOV UR10, UR12 ;  /* 0x0000000c000a7c82 */ /* 0x000fe40008000000 */
[----:B------:R-:W-:Y:S01]  /*19c0*/  UMOV UR8, UR13 ;  /* 0x0000000d00087c82 */ /* 0x000fe20008000000 */
[----:B------:R-:W-:Y:S01]  /*19d0*/  UIADD3 UR15, UR13, 0x400, URZ ;  /* 0x000004000d0f7890 */ /* 0x000fe2000fffe03f */
[----:B------:R-:W-:Y:S01]  /*19e0*/  IGMMA.64x8x32.S8.S8 R44, gdesc[UR8], R44, gsb0 ;  /* 0x00000000082c79f1 */ /* 0x000fe2000804102c */
[----:B------:R-:W-:Y:S01]  /*19f0*/  UMOV UR9, 0x80000020 ;  /* 0x8000002000097882 */ /* 0x000fe20000000000 */
[----:B------:R-:W-:Y:S01]  /*1a00*/  UMOV UR8, UR14 ;  /* 0x0000000e00087c82 */ /* 0x000fe20008000000 */
[----:B------:R-:W-:-:S02]  /*1a10*/  UIADD3 UR16, UR13, 0x600, URZ ;  /* 0x000006000d107890 */ /* 0x000fc4000fffe03f */
        /* <DEDUP_REMOVED lines=40> */
[----:B------:R-:W-:Y:S01]  /*1ca0*/  BPT.TRAP 0x1 ;  /* 0x000000040000795c */ /* 0x000fe20000300000 */
.L_x_23:
[----:B------:R-:W-:Y:S01]  /*1cb0*/  ULEA UR7, UR6, UR7, 0x3 ;  /* 0x0000000706077291 */ /* 0x000fe2000f8e183f */
[----:B------:R-:W-:-:S03]  /*1cc0*/  ISETP.GT.U32.AND P1, PT, R18, 0x1, PT ;  /* 0x000000011200780c */ /* 0x000fc60003f24070 */
[----:B------:R-:W-:-:S04]  /*1cd0*/  UIADD3 UR7, UR7, 0x30, URZ ;  /* 0x0000003007077890 */ /* 0x000fc8000fffe03f */
[----:B------:R-:W-:-:S09]  /*1ce0*/  UPRMT UR7, URZ, 0x654, UR7 ;  /* 0x000006543f077896 */ /* 0x000fd20008000007 */
[----:B------:R-:W-:Y:S01]  /*1cf0*/  SYNCS.ARRIVE.TRANS64.RED.A1T0 RZ, [UR7], RZ ;  /* 0x000000ffffff79a7 */ /* 0x000fe20008100407 */
[----:B------:R-:W-:Y:S05]  /*1d00*/  @P1 BRA `(.L_x_24) ;  /* 0x0000000000041947 */ /* 0x000fea0003800000 */
[----:B------:R-:W-:Y:S01]  /*1d10*/  BPT.TRAP 0x1 ;  /* 0x000000040000795c */ /* 0x000fe20000300000 */
.L_x_24:
[----:B------:R-:W-:Y:S01]  /*1d20*/  UIADD3 UR5, UR5, 0x1, URZ ;  /* 0x0000000105057890 */ /* 0x000fe2000fffe03f */
[C---:B------:R-:W-:Y:S01]  /*1d30*/  ISETP.GT.AND P1, PT, R0.reuse, 0x1, PT ;  /* 0x000000010000780c */ /* 0x040fe20003f24270 */
[----:B------:R-:W-:Y:S01]  /*1d40*/  UIADD3 UR6, UR6, 0x1, URZ ;  /* 0x0000000106067890 */ /* 0x000fe2000fffe03f */
[----:B------:R-:W-:Y:S01]  /*1d50*/  VIADD R0, R0, 0xffffffff ;  /* 0xffffffff00007836 */ /* 0x000fe20000000000 */
[----:B------:R-:W-:Y:S02]  /*1d60*/  UISETP.NE.AND UP0, UPT, UR5, 0x6, UPT ;  /* 0x000000060500788c */ /* 0x000fe4000bf05270 */
[----:B------:R-:W-:Y:S02]  /*1d70*/  UISETP.NE.AND UP1, UPT, UR6, 0x6, UPT ;  /* 0x000000060600788c */ /* 0x000fe4000bf25270 */
[----:B------:R-:W-:Y:S02]  /*1d80*/  USEL UR7, URZ, 0x1, UP0 ;  /* 0x000000013f077887 */ /* 0x000fe40008000000 */
[----:B------:R-:W-:-:S02]  /*1d90*/  USEL UR5, UR5, URZ, UP0 ;  /* 0x0000003f05057287 */ /* 0x000fc40008000000 */
[----:B------:R-:W-:Y:S02]  /*1da0*/  USEL UR6, UR6, URZ, UP1 ;  /* 0x0000003f06067287 */ /* 0x000fe40008800000 */
[----:B------:R-:W-:Y:S01]  /*1db0*/  LOP3.LUT R4, R4, UR7, RZ, 0x3c, !PT ;  /* 0x0000000704047c12 */ /* 0x000fe2000f8e3cff */
[----:B------:R-:W-:Y:S09]  /*1dc0*/  @P1 BRA `(.L_x_25) ;  /* 0xfffffff800ac1947 */ /* 0x000ff2000383ffff */
.L_x_18:
[----:B01----:R-:W0:Y:S02]  /*1dd0*/  LDC R0, c[0x0][0x28c] ;  /* 0x0000a300ff007b82 */ /* 0x003e240000000800 */
[----:B0-----:R-:W-:-:S13]  /*1de0*/  ISETP.GE.AND P1, PT, R0, 0x1, PT ;  /* 0x000000010000780c */ /* 0x001fda0003f26270 */
[----:B------:R-:W-:Y:S05]  /*1df0*/  @!P1 BRA `(.L_x_26) ;  /* 0x0000000000409947 */ /* 0x000fea0003800000 */
[----:B------:R-:W-:Y:S05]  /*1e00*/  @!P0 BRA `(.L_x_27) ;  /* 0x0000000000048947 */ /* 0x000fea0003800000 */
[----:B------:R-:W-:Y:S01]  /*1e10*/  BPT.TRAP 0x1 ;  /* 0x000000040000795c */ /* 0x000fe20000300000 */
.L_x_27:
[----:B------:R-:W0:Y:S01]  /*1e20*/  S2UR UR7, SR_CgaCtaId ;  /* 0x00000000000779c3 */ /* 0x000e220000008800 */
[----:B------:R-:W-:Y:S01]  /*1e30*/  UIADD3 UR6, UR46, UR41, URZ ;  /* 0x000000292e067290 */ /* 0x000fe2000fffe03f */
[----:B------:R-:W-:-:S03]  /*1e40*/  ISETP.GT.U32.AND P0, PT, R18, 0x1, PT ;  /* 0x000000011200780c */ /* 0x000fc60003f04070 */
[----:B------:R-:W-:-:S04]  /*1e50*/  UIMAD.WIDE.U32 UR4, UR6, -0x55555555, URZ ;  /* 0xaaaaaaab060478a5 */ /* 0x000fc8000f8e003f */
[----:B------:R-:W-:-:S03]  /*1e60*/  USHF.R.U32.HI UR4, URZ, 0x2, UR5 ;  /* 0x000000023f047899 */ /* 0x000fc60008011605 */
[----:B------:R-:W-:Y:S01]  /*1e70*/  UMOV UR5, 0x400 ;  /* 0x0000040000057882 */ /* 0x000fe20000000000 */
[----:B------:R-:W-:Y:S02]  /*1e80*/  UIMAD UR6, UR4, -0x6, UR6 ;  /* 0xfffffffa040678a4 */ /* 0x000fe4000f8e0206 */
[----:B0-----:R-:W-:-:S04]  /*1e90*/  ULEA UR5, UR7, UR5, 0x18 ;  /* 0x0000000507057291 */ /* 0x001fc8000f8ec03f */
[----:B------:R-:W-:-:S04]  /*1ea0*/  ULEA UR6, UR6, UR5, 0x3 ;  /* 0x0000000506067291 */ /* 0x000fc8000f8e183f */
[----:B------:R-:W-:-:S04]  /*1eb0*/  UIADD3 UR6, UR6, 0x30, URZ ;  /* 0x0000003006067890 */ /* 0x000fc8000fffe03f */
[----:B------:R-:W-:-:S09]  /*1ec0*/  UPRMT UR6, URZ, 0x654, UR6 ;  /* 0x000006543f067896 */ /* 0x000fd20008000006 */
[----:B------:R-:W-:Y:S01]  /*1ed0*/  SYNCS.ARRIVE.TRANS64.RED.A1T0 RZ, [UR6], RZ ;  /* 0x000000ffffff79a7 */ /* 0x000fe20008100406 */
[----:B------:R-:W-:Y:S05]  /*1ee0*/  @P0 BRA `(.L_x_26) ;  /* 0x0000000000040947 */ /* 0x000fea0003800000 */
[----:B------:R-:W-:Y:S01]  /*1ef0*/  BPT.TRAP 0x1 ;  /* 0x000000040000795c */ /* 0x000fe20000300000 */
.L_x_26:
[----:B------:R-:W-:Y:S01]  /*1f00*/  IMAD.SHL.U32 R10, R52, 0x8, RZ ;  /* 0x00000008340a7824 */ /* 0x000fe200078e00ff */
[----:B------:R-:W-:Y:S01]  /*1f10*/  UIADD3 UR41, UR44, UR41, URZ ;  /* 0x000000292c297290 */ /* 0x000fe2000fffe03f */
[----:B------:R-:W-:Y:S01]  /*1f20*/  IMAD.SHL.U32 R7, R43, 0x200, RZ ;  /* 0x000002002b077824 */ /* 0x000fe200078e00ff */
[----:B------:R-:W-:Y:S01]  /*1f30*/  ULDC UR7, c[0x0][0x288] ;  /* 0x0000a20000077ab9 */ /* 0x000fe20000000800 */
[----:B------:R-:W-:Y:S01]  /*1f40*/  IMAD.SHL.U32 R8, R22, 0x2, RZ ;  /* 0x0000000216087824 */ /* 0x000fe200078e00ff */
[----:B------:R-:W-:Y:S01]  /*1f50*/  UISETP.GT.U32.AND UP0, UPT, UR41, 0x5, UPT ;  /* 0x000000052900788c */ /* 0x000fe2000bf04070 */
[C---:B------:R-:W-:Y:S01]  /*1f60*/  ISETP.GE.AND P0, PT, R10.reuse, UR7, PT ;  /* 0x000000070a007c0c */ /* 0x040fe2000bf06270 */
[----:B------:R-:W-:Y:S01]  /*1f70*/  ULDC UR10, c[0x0][0x284] ;  /* 0x0000a100000a7ab9 */ /* 0x000fe20000000800 */
[----:B------:R-:W-:Y:S01]  /*1f80*/  UISETP.GE.U32.AND UP1, UPT, UR44, 0x6, UPT ;  /* 0x000000062c00788c */ /* 0x000fe2000bf26070 */
[----:B------:R-:W-:Y:S01]  /*1f90*/  SHF.R.S32.HI R20, RZ, 0x1f, R51 ;  /* 0x0000001fff147819 */ /* 0x000fe20000011433 */
[----:B------:R-:W-:Y:S01]  /*1fa0*/  UISETP.LT.U32.AND UP0, UPT, UR44, 0x6, UP0 ;  /* 0x000000062c00788c */ /* 0x000fe20008701070 */
[----:B------:R-:W-:Y:S01]  /*1fb0*/  ISETP.GE.OR P0, PT, R7, UR10, P0 ;  /* 0x0000000a07007c0c */ /* 0x000fe20008706670 */
[----:B------:R-:W-:Y:S01]  /*1fc0*/  UIMAD.WIDE.U32 UR4, UR41, -0x55555555, URZ ;  /* 0xaaaaaaab290478a5 */ /* 0x000fe2000f8e003f */
[----:B------:R-:W-:Y:S01]  /*1fd0*/  LOP3.LUT R8, R10, 0x6, R8, 0xf8, !PT ;  /* 0x000000060a087812 */ /* 0x000fe200078ef808 */
[----:B------:R-:W-:Y:S01]  /*1fe0*/  USEL UR6, URZ, 0x1, !UP0 ;  /* 0x000000013f067887 */ /* 0x000fe2000c000000 */
[----:B------:R-:W-:-:S02]  /*1ff0*/  ULDC.64 UR8, c[0x0][0x5d0] ;  /* 0x0001740000087ab9 */ /* 0x000fc40000000a00 */
[----:B------:R-:W-:Y:S01]  /*2000*/  SHF.R.S32.HI R9, RZ, 0x1f, R8 ;  /* 0x0000001fff097819 */ /* 0x000fe20000011408 */
[----:B------:R-:W-:Y:S01]  /*2010*/  IMAD R0, R20, UR8, RZ ;  /* 0x0000000814007c24 */ /* 0x000fe2000f8e02ff */
[----:B------:R-:W-:Y:S02]  /*2020*/  USHF.R.U32.HI UR4, URZ, 0x2, UR5 ;  /* 0x000000023f047899 */ /* 0x000fe40008011605 */
[----:B------:R-:W-:Y:S01]  /*2030*/  ULOP3.LUT UR40, UR40, UR6, URZ, 0x3c, !UPT ;  /* 0x0000000628287292 */ /* 0x000fe2000f8e3c3f */
[C---:B------:R-:W-:Y:S01]  /*2040*/  IMAD R5, R51.reuse, UR9, R0 ;  /* 0x0000000933057c24 */ /* 0x040fe2000f8e0200 */
[----:B------:R-:W-:Y:S01]  /*2050*/  UIMAD UR41, UR4, -0x6, UR41 ;  /* 0xfffffffa042978a4 */ /* 0x000fe2000f8e0229 */
[----:B------:R-:W-:Y:S01]  /*2060*/  IMAD.WIDE.U32 R2, R51, UR8, R8 ;  /* 0x0000000833027c25 */ /* 0x000fe2000f8e0008 */
[----:B------:R-:W-:-:S03]  /*2070*/  @UP1 ULOP3.LUT UR40, UR40, 0x1, UR4, 0x78, !UPT ;  /* 0x0000000128281892 */ /* 0x000fc6000f8e7804 */
[----:B------:R-:W-:Y:S02]  /*2080*/  IMAD.IADD R5, R3, 0x1, R5 ;  /* 0x0000000103057824 */ /* 0x000fe400078e0205 */
[----:B------:R-:W-:Y:S02]  /*2090*/  IMAD.MOV.U32 R0, RZ, RZ, -0x1 ;  /* 0xffffffffff007424 */ /* 0x000fe400078e00ff */
[----:B------:R-:W-:Y:S01]  /*20a0*/  IMAD.MOV.U32 R4, RZ, RZ, R2 ;  /* 0x000000ffff047224 */ /* 0x000fe200078e0002 */
[----:B------:R-:W-:Y:S06]  /*20b0*/  @P0 BRA `(.L_x_28) ;  /* 0x0000001400000947 */ /* 0x000fec0003800000 */
[----:B------:R-:W0:Y:S01]  /*20c0*/  LDC.64 R2, c[0x0][0x5c8] ;  /* 0x00017200ff027b82 */ /* 0x000e220000000a00 */
[----:B-----5:R-:W-:Y:S01]  /*20d0*/  ISETP.NE.AND P0, PT, R38, RZ, PT ;  /* 0x000000ff2600720c */ /* 0x020fe20003f05270 */
[----:B------:R-:W-:Y:S01]  /*20e0*/  IMAD.WIDE R14, R43, 0x200, R36 ;  /* 0x000002002b0e7825 */ /* 0x000fe200078e0224 */
[----:B------:R-:W-:Y:S03]  /*20f0*/  BSSY B0, `(.L_x_28) ;  /* 0x000013c000007945 */ /* 0x000fe60003800000 */
[----:B------:R-:W-:Y:S02]  /*2100*/  IMAD.IADD R12, R40, 0x1, -R7 ;  /* 0x00000001280c7824 */ /* 0x000fe400078e0a07 */
[-C--:B0-----:R-:W-:Y:S02]  /*2110*/  IMAD R6, R15, R2.reuse, RZ ;  /* 0x000000020f067224 */ /* 0x081fe400078e02ff */
[----:B------:R-:W-:-:S04]  /*2120*/  IMAD.WIDE.U32 R48, R14, R2, R4 ;  /* 0x000000020e307225 */ /* 0x000fc800078e0004 */
[----:B------:R-:W-:-:S04]  /*2130*/  IMAD R5, R14, R3, R6 ;  /* 0x000000030e057224 */ /* 0x000fc800078e0206 */
[----:B------:R-:W-:Y:S01]  /*2140*/  IMAD.IADD R53, R49, 0x1, R5 ;  /* 0x0000000131357824 */ /* 0x000fe200078e0205 */
[----:B------:R-:W-:Y:S06]  /*2150*/  @!P0 BRA `(.L_x_29) ;  /* 0x0000000c00348947 */ /* 0x000fec0003800000 */
[----:B------:R-:W0:Y:S01]  /*2160*/  LDC.64 R6, c[0x0][0x5b0] ;  /* 0x00016c00ff067b82 */ /* 0x000e220000000a00 */
[----:B------:R-:W-:Y:S01]  /*2170*/  ULDC.64 UR4, c[0x0][0x5b8] ;  /* 0x00016e0000047ab9 */ /* 0x000fe20000000a00 */
[----:B------:R-:W-:Y:S01]  /*2180*/  IMAD.IADD R57, R39, 0x1, -R10 ;  /* 0x0000000127397824 */ /* 0x000fe200078e0a0a */
[----:B------:R-:W-:Y:S01]  /*2190*/  BSSY B1, `(.L_x_30) ;  /* 0x0000013000017945 */ /* 0x000fe20003800000 */
[----:B------:R-:W-:Y:S02]  /*21a0*/  IMAD R20, R20, UR4, RZ ;  /* 0x0000000414147c24 */ /* 0x000fe4000f8e02ff */
[----:B------:R-:W-:Y:S01]  /*21b0*/  IMAD.WIDE.U32 R8, R51, UR4, R8 ;  /* 0x0000000433087c25 */ /* 0x000fe2000f8e0008 */
[----:B------:R-:W-:Y:S01]  /*21c0*/  ISETP.GE.AND P1, PT, R57, 0x1, PT ;  /* 0x000000013900780c */ /* 0x000fe20003f26270 */
[----:B------:R-:W1:Y:S02]  /*21d0*/  LDC.64 R4, c[0x0][0x5a8] ;  /* 0x00016a00ff047b82 */ /* 0x000e640000000a00 */
[----:B------:R-:W-:Y:S01]  /*21e0*/  IMAD R11, R51, UR5, R20 ;  /* 0x00000005330b7c24 */ /* 0x000fe2000f8e0214 */
[----:B------:R-:W-:Y:S01]  /*21f0*/  ISETP.LT.OR P2, PT, R12, 0x1, !P1 ;  /* 0x000000010c00780c */ /* 0x000fe20004f41670 */
[----:B------:R-:W-:-:S02]  /*2200*/  IMAD.MOV.U32 R10, RZ, RZ, R8 ;  /* 0x000000ffff0a7224 */ /* 0x000fc400078e0008 */
[----:B------:R-:W-:Y:S02]  /*2210*/  IMAD.IADD R11, R9, 0x1, R11 ;  /* 0x00000001090b7824 */ /* 0x000fe400078e020b */
[-C--:B0-----:R-:W-:Y:S01]  /*2220*/  IMAD R13, R15, R6.reuse, RZ ;  /* 0x000000060f0d7224 */ /* 0x081fe200078e02ff */
[----:B------:R-:W-:Y:S01]  /*2230*/  SHF.L.U64.HI R43, R6, 0x3, R7 ;  /* 0x00000003062b7819 */ /* 0x000fe20000010207 */
[----:B------:R-:W-:-:S04]  /*2240*/  IMAD.WIDE.U32 R20, R14, R6, R10 ;  /* 0x000000060e147225 */ /* 0x000fc800078e000a */
[----:B------:R-:W-:Y:S01]  /*2250*/  IMAD R15, R14, R7, R13 ;  /* 0x000000070e0f7224 */ /* 0x000fe200078e020d */
[----:B-1----:R-:W-:Y:S01]  /*2260*/  IADD3 R50, P0, R20, R4, RZ ;  /* 0x0000000414327210 */ /* 0x002fe20007f1e0ff */
[----:B------:R-:W-:-:S03]  /*2270*/  IMAD.SHL.U32 R42, R6, 0x8, RZ ;  /* 0x00000008062a7824 */ /* 0x000fc600078e00ff */
[----:B------:R-:W-:Y:S01]  /*2280*/  IADD3.X R51, R5, R21, R15, P0, !PT ;  /* 0x0000001505337210 */ /* 0x000fe200007fe40f */
[----:B------:R-:W-:Y:S01]  /*2290*/  IMAD.WIDE.U32 R20, R14, R6, R42 ;  /* 0x000000060e147225 */ /* 0x000fe200078e002a */
[----:B------:R-:W-:Y:S07]  /*22a0*/  @P2 BRA `(.L_x_31) ;  /* 0x0000000000042947 */ /* 0x000fee0003800000 */
[----:B------:R0:W5:Y:S02]  /*22b0*/  LDG.E.U8 R41, desc[UR38][R50.64] ;  /* 0x0000002632297981 */ /* 0x000164000c1e1100 */
.L_x_31:
[----:B------:R-:W-:Y:S05]  /*22c0*/  BSYNC B1 ;  /* 0x0000000000017941 */ /* 0x000fea0003800000 */
.L_x_30:
[----:B-----5:R-:W-:Y:S01]  /*22d0*/  LOP3.LUT R13, R41, 0xffff, RZ, 0xc0, !PT ;  /* 0x0000ffff290d7812 */ /* 0x020fe200078ec0ff */
[----:B------:R-:W-:Y:S01]  /*22e0*/  ULDC.64 UR4, c[0x0][0x5c0] ;  /* 0x0001700000047ab9 */ /* 0x000fe20000000a00 */
[----:B------:R-:W-:Y:S01]  /*22f0*/  IMAD.IADD R21, R15, 0x1, R21 ;  /* 0x000000010f157824 */ /* 0x000fe200078e0215 */
[----:B------:R-:W-:Y:S01]  /*2300*/  IADD3 R14, P0, R48, UR4, RZ ;  /* 0x00000004300e7c10 */ /* 0x000fe2000ff1e0ff */
[----:B------:R-:W-:Y:S01]  /*2310*/  IMAD R58, R52, -0x8, R39 ;  /* 0xfffffff8343a7824 */ /* 0x000fe200078e0227 */
[----:B------:R-:W-:Y:S01]  /*2320*/  PRMT R13, R13, 0x8880, RZ ;  /* 0x000088800d0d7816 */ /* 0x000fe200000000ff */
[--C-:B------:R-:W-:Y:S01]  /*2330*/  IMAD.WIDE.U32 R48, R6, 0x78, R20.reuse ;  /* 0x0000007806307825 */ /* 0x100fe200078e0014 */
[----:B------:R-:W-:Y:S01]  /*2340*/  IADD3.X R15, R53, UR5, RZ, P0, !PT ;  /* 0x00000005350f7c10 */ /* 0x000fe200087fe4ff */
[----:B------:R-:W-:Y:S01]  /*2350*/  BSSY B1, `(.L_x_32) ;  /* 0x000000f000017945 */ /* 0x000fe20003800000 */
[----:B------:R-:W-:Y:S01]  /*2360*/  ISETP.GE.AND P0, PT, R58, 0x2, PT ;  /* 0x000000023a00780c */ /* 0x000fe20003f06270 */
[----:B------:R-:W-:Y:S01]  /*2370*/  IMAD R56, R13, R38, RZ ;  /* 0x000000260d387224 */ /* 0x000fe200078e02ff */
[-C--:B------:R-:W-:Y:S01]  /*2380*/  IADD3 R42, P4, P5, R8, R4.reuse, R20 ;  /* 0x00000004082a7210 */ /* 0x080fe20007d9e014 */
[----:B------:R-:W-:Y:S01]  /*2390*/  IMAD R55, R7, 0x78, RZ ;  /* 0x0000007807377824 */ /* 0x000fe200078e02ff */
[----:B------:R-:W-:Y:S01]  /*23a0*/  ISETP.LT.OR P3, PT, R12, 0x1, !P0 ;  /* 0x000000010c00780c */ /* 0x000fe20004761670 */
[----:B------:R-:W-:Y:S01]  /*23b0*/  @!P2 IMAD R13, R44, R23, R56 ;  /* 0x000000172c0da224 */ /* 0x000fe200078e0238 */
[----:B------:R-:W-:Y:S01]  /*23c0*/  IADD3.X R43, R11, R5, R21, P4, P5 ;  /* 0x000000050b2b7210 */ /* 0x000fe200027ea415 */
[----:B------:R-:W-:Y:S01]  /*23d0*/  IMAD.IADD R44, R49, 0x1, R55 ;  /* 0x00000001312c7824 */ /* 0x000fe200078e0237 */
[----:B------:R-:W-:-:S02]  /*23e0*/  IADD3 R52, P4, P5, R8, R4, R48 ;  /* 0x0000000408347210 */ /* 0x000fc40007d9e030 */
[----:B------:R1:W-:Y:S07]  /*23f0*/  @!P2 STG.E.U8 desc[UR38][R14.64], R13 ;  /* 0x0000000d0e00a986 */ /* 0x0003ee000c101126 */
[----:B------:R-:W-:Y:S05]  /*2400*/  @P3 BRA `(.L_x_33) ;  /* 0x00000000000c3947 */ /* 0x000fea0003800000 */
[----:B------:R-:W1:Y:S02]  /*2410*/  LDG.E.U8 R41, desc[UR38][R50.64+0x1] ;  /* 0x0000012632297981 */ /* 0x000e64000c1e1100 */
[----:B-1----:R-:W-:-:S05]  /*2420*/  PRMT R13, R41, 0x8880, RZ ;  /* 0x00008880290d7816 */ /* 0x002fca00000000ff */
[----:B------:R-:W-:-:S07]  /*2430*/  IMAD R56, R13, R38, RZ ;  /* 0x000000260d387224 */ /* 0x000fce00078e02ff */
.L_x_33:
[----:B------:R-:W-:Y:S05]  /*2440*/  BSYNC B1 ;  /* 0x0000000000017941 */ /* 0x000fea0003800000 */
.L_x_32:
[C---:B------:R-:W-:Y:S01]  /*2450*/  ISETP.LT.OR P2, PT, R12.reuse, 0x9, !P1 ;  /* 0x000000090c00780c */ /* 0x040fe20004f41670 */
[----:B------:R-:W-:Y:S01]  /*2460*/  @!P3 IMAD R45, R45, R23, R56 ;  /* 0x000000172d2db224 */ /* 0x000fe200078e0238 */
[----:B------:R-:W-:Y:S01]  /*2470*/  BSSY B1, `(.L_x_34) ;  /* 0x000000d000017945 */ /* 0x000fe20003800000 */
[----:B------:R-:W-:Y:S01]  /*2480*/  @!P3 IMAD.MOV.U32 R20, RZ, RZ, R14 ;  /* 0x000000ffff14b224 */ /* 0x000fe200078e000e */
[----:B------:R-:W-:Y:S01]  /*2490*/  IADD3.X R53, R11, R5, R44, P4, P5 ;  /* 0x000000050b357210 */ /* 0x000fe200027ea42c */
[----:B------:R-:W-:Y:S01]  /*24a0*/  @!P3 IMAD.MOV.U32 R21, RZ, RZ, R15 ;  /* 0x000000ffff15b224 */ /* 0x000fe200078e000f */
[C---:B------:R-:W-:Y:S02]  /*24b0*/  ISETP.LT.OR P5, PT, R12.reuse, 0x9, !P0 ;  /* 0x000000090c00780c */ /* 0x040fe400047a1670 */
[----:B------:R-:W-:Y:S02]  /*24c0*/  ISETP.LT.OR P4, PT, R12, 0x81, !P1 ;  /* 0x000000810c00780c */ /* 0x000fe40004f81670 */
[----:B------:R2:W-:Y:S01]  /*24d0*/  @!P3 STG.E.U8 desc[UR38][R20.64+0x1], R45 ;  /* 0x0000012d1400b986 */ /* 0x0005e2000c101126 */
[----:B-1----:R-:W-:-:S04]  /*24e0*/  LEA R14, P3, R2, R14, 0x3 ;  /* 0x0000000e020e7211 */ /* 0x002fc800078618ff */
[----:B------:R-:W-:Y:S01]  /*24f0*/  LEA.HI.X R15, R2, R15, R3, 0x3, P3 ;  /* 0x0000000f020f7211 */ /* 0x000fe200018f1c03 */
[----:B------:R-:W-:Y:S08]  /*2500*/  @P2 BRA `(.L_x_35) ;  /* 0x00000000000c2947 */ /* 0x000ff00003800000 */
[----:B------:R-:W3:Y:S02]  /*2510*/  LDG.E.U8 R41, desc[UR38][R42.64] ;  /* 0x000000262a297981 */ /* 0x000ee4000c1e1100 */
[----:B---3--:R-:W-:-:S05]  /*2520*/  PRMT R13, R41, 0x8880, RZ ;  /* 0x00008880290d7816 */ /* 0x008fca00000000ff */
[----:B------:R-:W-:-:S07]  /*2530*/  IMAD R56, R13, R38, RZ ;  /* 0x000000260d387224 */ /* 0x000fce00078e02ff */
.L_x_35:
[----:B------:R-:W-:Y:S05]  /*2540*/  BSYNC B1 ;  /* 0x0000000000017941 */ /* 0x000fea0003800000 */
.L_x_34:
[----:B------:R-:W-:Y:S01]  /*2550*/  @!P2 IMAD R13, R46, R23, R56 ;  /* 0x000000172e0da224 */ /* 0x000fe200078e0238 */
[----:B------:R-:W-:Y:S04]  /*2560*/  BSSY B1, `(.L_x_36) ;  /* 0x0000006000017945 */ /* 0x000fe80003800000 */
[----:B------:R1:W-:Y:S01]  /*2570*/  @!P2 STG.E.U8 desc[UR38][R14.64], R13 ;  /* 0x0000000d0e00a986 */ /* 0x0003e2000c101126 */
[----:B------:R-:W-:Y:S05]  /*2580*/  @P5 BRA `(.L_x_37) ;  /* 0x00000000000c5947 */ /* 0x000fea0003800000 */
[----:B------:R-:W1:Y:S02]  /*2590*/  LDG.E.U8 R41, desc[UR38][R42.64+0x1] ;  /* 0x000001262a297981 */ /* 0x000e64000c1e1100 */
[----:B-1----:R-:W-:-:S05]  /*25a0*/  PRMT R13, R41, 0x8880, RZ ;  /* 0x00008880290d7816 */ /* 0x002fca00000000ff */
[----:B------:R-:W-:-:S07]  /*25b0*/  IMAD R56, R13, R38, RZ ;  /* 0x000000260d387224 */ /* 0x000fce00078e02ff */
.L_x_37:
[----:B------:R-:W-:Y:S05]  /*25c0*/  BSYNC B1 ;  /* 0x0000000000017941 */ /* 0x000fea0003800000 */
.L_x_36:
[----:B------:R-:W-:-:S05]  /*25d0*/  @!P5 IMAD R47, R47, R23, R56 ;  /* 0x000000172f2fd224 */ /* 0x000fca00078e0238 */
[----:B------:R3:W-:Y:S04]  /*25e0*/  @!P5 STG.E.U8 desc[UR38][R14.64+0x1], R47 ;  /* 0x0000012f0e00d986 */ /* 0x0007e8000c101126 */
[----:B------:R-:W4:Y:S01]  /*25f0*/  @!P4 LDG.E.U8 R41, desc[UR38][R52.64] ;  /* 0x000000263429c981 */ /* 0x000f22000c1e1100 */
[----:B--2---:R-:W-:Y:S01]  /*2600*/  @!P4 IMAD.MOV.U32 R20, RZ, RZ, R14 ;  /* 0x000000ffff14c224 */ /* 0x004fe200078e000e */
[----:B------:R-:W-:Y:S01]  /*2610*/  ISETP.LT.OR P3, PT, R12, 0x81, !P0 ;  /* 0x000000810c00780c */ /* 0x000fe20004761670 */
[----:B------:R-:W-:Y:S02]  /*2620*/  @!P4 IMAD.MOV.U32 R21, RZ, RZ, R15 ;  /* 0x000000ffff15c224 */ /* 0x000fe400078e000f */
[----:B-1----:R-:W-:Y:S02]  /*2630*/  @!P4 IMAD R13, R3, 0x78, RZ ;  /* 0x00000078030dc824 */ /* 0x002fe400078e02ff */
[----:B------:R-:W-:-:S04]  /*2640*/  @!P4 IMAD.WIDE.U32 R20, R2, 0x78, R20 ;  /* 0x000000780214c825 */ /* 0x000fc800078e0014 */
[----:B------:R-:W-:Y:S01]  /*2650*/  @!P4 IMAD.IADD R21, R21, 0x1, R13 ;  /* 0x000000011515c824 */ /* 0x000fe200078e020d */
[----:B----4-:R-:W-:-:S05]  /*2660*/  @!P4 PRMT R9, R41, 0x8880, RZ ;  /* 0x000088802909c816 */ /* 0x010fca00000000ff */
[----:B------:R-:W-:-:S04]  /*2670*/  @!P4 IMAD R56, R9, R38, RZ ;  /* 0x000000260938c224 */ /* 0x000fc800078e02ff */
[----:B------:R-:W-:-:S05]  /*2680*/  @!P4 IMAD R9, R32, R23, R56 ;  /* 0x000000172009c224 */ /* 0x000fca00078e0238 */
[----:B------:R1:W-:Y:S04]  /*2690*/  @!P4 STG.E.U8 desc[UR38][R20.64], R9 ;  /* 0x000000091400c986 */ /* 0x0003e8000c101126 */
[----:B------:R-:W2:Y:S01]  /*26a0*/  @!P3 LDG.E.U8 R41, desc[UR38][R52.64+0x1] ;  /* 0x000001263429b981 */ /* 0x000ea2000c1e1100 */
[----:B------:R-:W-:Y:S01]  /*26b0*/  LEA R42, P4, R6, R48, 0x3 ;  /* 0x00000030062a7211 */ /* 0x000fe200078818ff */
[----:B------:R-:W-:Y:S01]  /*26c0*/  @!P3 IMAD R45, R3, 0x78, RZ ;  /* 0x00000078032db824 */ /* 0x000fe200078e02ff */
[----:B------:R-:W-:Y:S01]  /*26d0*/  ISETP.LT.OR P2, PT, R12, 0x89, !P1 ;  /* 0x000000890c00780c */ /* 0x000fe20004f41670 */
[----:B---3--:R-:W-:Y:S01]  /*26e0*/  @!P3 IMAD.WIDE.U32 R46, R2, 0x78, R14 ;  /* 0x00000078022eb825 */ /* 0x008fe200078e000e */
[----:B------:R-:W-:Y:S02]  /*26f0*/  LEA.HI.X R43, R6, R44, R7, 0x3, P4 ;  /* 0x0000002c062b7211 */ /* 0x000fe400020f1c07 */
[----:B------:R-:W-:Y:S01]  /*2700*/  IADD3 R44, P4, P5, R8, R4, R42 ;  /* 0x00000004082c7210 */ /* 0x000fe20007d9e02a */
[----:B------:R-:W-:-:S03]  /*2710*/  @!P3 IMAD.IADD R47, R47, 0x1, R45 ;  /* 0x000000012f2fb824 */ /* 0x000fc600078e022d */
[----:B------:R-:W-:Y:S02]  /*2720*/  IADD3.X R45, R11, R5, R43, P4, P5 ;  /* 0x000000050b2d7210 */ /* 0x000fe400027ea42b */
[----:B--2---:R-:W-:-:S05]  /*2730*/  @!P3 PRMT R13, R41, 0x8880, RZ ;  /* 0x00008880290db816 */ /* 0x004fca00000000ff */
[----:B------:R-:W-:-:S04]  /*2740*/  @!P3 IMAD R56, R13, R38, RZ ;  /* 0x000000260d38b224 */ /* 0x000fc800078e02ff */
[----:B------:R-:W-:-:S05]  /*2750*/  @!P3 IMAD R33, R33, R23, R56 ;  /* 0x000000172121b224 */ /* 0x000fca00078e0238 */
[----:B------:R2:W-:Y:S04]  /*2760*/  @!P3 STG.E.U8 desc[UR38][R46.64+0x1], R33 ;  /* 0x000001212e00b986 */ /* 0x0005e8000c101126 */
[----:B------:R-:W1:Y:S01]  /*2770*/  @!P2 LDG.E.U8 R41, desc[UR38][R44.64] ;  /* 0x000000262c29a981 */ /* 0x000e62000c1e1100 */
[----:B------:R-:W-:Y:S02]  /*2780*/  ISETP.LT.OR P3, PT, R12, 0x89, !P0 ;  /* 0x000000890c00780c */ /* 0x000fe40004761670 */
[----:B------:R-:W-:-:S04]  /*2790*/  IADD3 R14, P4, R14, UR45, RZ ;  /* 0x0000002d0e0e7c10 */ /* 0x000fc8000ff9e0ff */
[----:B------:R-:W-:Y:S02]  /*27a0*/  IADD3.X R15, R15, UR43, RZ, P4, !PT ;  /* 0x0000002b0f0f7c10 */ /* 0x000fe4000a7fe4ff */
[----:B-1----:R-:W-:-:S05]  /*27b0*/  @!P2 PRMT R9, R41, 0x8880, RZ ;  /* 0x000088802909a816 */ /* 0x002fca00000000ff */
[----:B------:R-:W-:-:S04]  /*27c0*/  @!P2 IMAD R56, R9, R38, RZ ;  /* 0x000000260938a224 */ /* 0x000fc800078e02ff */
[----:B------:R-:W-:-:S05]  /*27d0*/  @!P2 IMAD R9, R34, R23, R56 ;  /* 0x000000172209a224 */ /* 0x000fca00078e0238 */
[----:B------:R1:W-:Y:S04]  /*27e0*/  @!P2 STG.E.U8 desc[UR38][R14.64], R9 ;  /* 0x000000090e00a986 */ /* 0x0003e8000c101126 */
[----:B------:R-:W3:Y:S01]  /*27f0*/  @!P3 LDG.E.U8 R41, desc[UR38][R44.64+0x1] ;  /* 0x000001262c29b981 */ /* 0x000ee2000c1e1100 */
[----:B------:R-:W-:Y:S01]  /*2800*/  IMAD.WIDE.U32 R42, R6, 0x78, R42 ;  /* 0x00000078062a7825 */ /* 0x000fe200078e002a */
[----:B------:R-:W-:-:S03]  /*2810*/  ISETP.LT.OR P2, PT, R12, 0x101, !P1 ;  /* 0x000001010c00780c */ /* 0x000fc60004f41670 */
[----:B------:R-:W-:Y:S01]  /*2820*/  IMAD.IADD R10, R55, 0x1, R43 ;  /* 0x00000001370a7824 */ /* 0x000fe200078e022b */
[----:B--2---:R-:W-:-:S04]  /*2830*/  IADD3 R46, P4, P5, R8, R4, R42 ;  /* 0x00000004082e7210 */ /* 0x004fc80007d9e02a */
[----:B------:R-:W-:Y:S02]  /*2840*/  IADD3.X R47, R11, R5, R10, P4, P5 ;  /* 0x000000050b2f7210 */ /* 0x000fe400027ea40a */
[----:B---3--:R-:W-:-:S05]  /*2850*/  @!P3 PRMT R13, R41, 0x8880, RZ ;  /* 0x00008880290db816 */ /* 0x008fca00000000ff */
[----:B------:R-:W-:-:S04]  /*2860*/  @!P3 IMAD R56, R13, R38, RZ ;  /* 0x000000260d38b224 */ /* 0x000fc800078e02ff */
[----:B------:R-:W-:-:S05]  /*2870*/  @!P3 IMAD R35, R35, R23, R56 ;  /* 0x000000172323b224 */ /* 0x000fca00078e0238 */
[----:B------:R2:W-:Y:S04]  /*2880*/  @!P3 STG.E.U8 desc[UR38][R14.64+0x1], R35 ;  /* 0x000001230e00b986 */ /* 0x0005e8000c101126 */
[----:B------:R-:W1:Y:S01]  /*2890*/  @!P2 LDG.E.U8 R41, desc[UR38][R46.64] ;  /* 0x000000262e29a981 */ /* 0x000e62000c1e1100 */
[----:B------:R-:W-:Y:S01]  /*28a0*/  @!P2 IMAD.MOV.U32 R20, RZ, RZ, R14 ;  /* 0x000000ffff14a224 */ /* 0x000fe200078e000e */
[----:B------:R-:W-:Y:S01]  /*28b0*/  ISETP.LT.OR P3, PT, R12, 0x101, !P0 ;  /* 0x000001010c00780c */ /* 0x000fe20004761670 */
[----:B------:R-:W-:Y:S02]  /*28c0*/  @!P2 IMAD.MOV.U32 R21, RZ, RZ, R15 ;  /* 0x000000ffff15a224 */ /* 0x000fe400078e000f */
[----:B------:R-:W-:Y:S02]  /*28d0*/  @!P2 IMAD R13, R3, 0x78, RZ ;  /* 0x00000078030da824 */ /* 0x000fe400078e02ff */
[----:B------:R-:W-:-:S04]  /*28e0*/  @!P2 IMAD.WIDE.U32 R20, R2, 0x78, R20 ;  /* 0x000000780214a825 */ /* 0x000fc800078e0014 */
[----:B------:R-:W-:Y:S01]  /*28f0*/  @!P2 IMAD.IADD R21, R13, 0x1, R21 ;  /* 0x000000010d15a824 */ /* 0x000fe200078e0215 */
[----:B-1----:R-:W-:-:S05]  /*2900*/  @!P2 PRMT R9, R41, 0x8880, RZ ;  /* 0x000088802909a816 */ /* 0x002fca00000000ff */
[----:B------:R-:W-:-:S04]  /*2910*/  @!P2 IMAD R56, R9, R38, RZ ;  /* 0x000000260938a224 */ /* 0x000fc800078e02ff */
[----:B------:R-:W-:-:S05]  /*2920*/  @!P2 IMAD R9, R28, R23, R56 ;  /* 0x000000171c09a224 */ /* 0x000fca00078e0238 */
[----:B------:R1:W-:Y:S04]  /*2930*/  @!P2 STG.E.U8 desc[UR38][R20.64], R9 ;  /* 0x000000091400a986 */ /* 0x0003e8000c101126 */
[----:B------:R-:W3:Y:S01]  /*2940*/  @!P3 LDG.E.U8 R41, desc[UR38][R46.64+0x1] ;  /* 0x000001262e29b981 */ /* 0x000ee2000c1e1100 */
[----:B------:R-:W-:Y:S01]  /*2950*/  LEA R34, P4, R6, R42, 0x3 ;  /* 0x0000002a06227211 */ /* 0x000fe200078818ff */
[----:B------:R-:W-:Y:S01]  /*2960*/  @!P3 IMAD.MOV.U32 R32, RZ, RZ, R14 ;  /* 0x000000ffff20b224 */ /* 0x000fe200078e000e */
[----:B------:R-:W-:Y:S01]  /*2970*/  ISETP.LT.OR P2, PT, R12, 0x109, !P1 ;  /* 0x000001090c00780c */ /* 0x000fe20004f41670 */
[----:B------:R-:W-:Y:S01]  /*2980*/  @!P3 IMAD.MOV.U32 R33, RZ, RZ, R15 ;  /* 0x000000ffff21b224 */ /* 0x000fe200078e000f */
[----:B--2---:R-:W-:Y:S01]  /*2990*/  LEA.HI.X R35, R6, R10, R7, 0x3, P4 ;  /* 0x0000000a06237211 */ /* 0x004fe200020f1c07 */
[----:B------:R-:W-:Y:S01]  /*29a0*/  @!P3 IMAD R43, R3, 0x78, RZ ;  /* 0x00000078032bb824 */ /* 0x000fe200078e02ff */
[----:B------:R-:W-:Y:S01]  /*29b0*/  IADD3 R42, P4, P5, R8, R4, R34 ;  /* 0x00000004082a7210 */ /* 0x000fe20007d9e022 */
[----:B------:R-:W-:-:S04]  /*29c0*/  @!P3 IMAD.WIDE.U32 R32, R2, 0x78, R32 ;  /* 0x000000780220b825 */ /* 0x000fc800078e0020 */
[----:B------:R-:W-:Y:S01]  /*29d0*/  @!P3 IMAD.IADD R33, R43, 0x1, R33 ;  /* 0x000000012b21b824 */ /* 0x000fe200078e0221 */
[----:B------:R-:W-:Y:S02]  /*29e0*/  IADD3.X R43, R11, R5, R35, P4, P5 ;  /* 0x000000050b2b7210 */ /* 0x000fe400027ea423 */
[----:B---3--:R-:W-:-:S05]  /*29f0*/  @!P3 PRMT R13, R41, 0x8880, RZ ;  /* 0x00008880290db816 */ /* 0x008fca00000000ff */
[----:B------:R-:W-:-:S04]  /*2a00*/  @!P3 IMAD R56, R13, R38, RZ ;  /* 0x000000260d38b224 */ /* 0x000fc800078e02ff */
[----:B------:R-:W-:-:S05]  /*2a10*/  @!P3 IMAD R29, R29, R23, R56 ;  /* 0x000000171d1db224 */ /* 0x000fca00078e0238 */
[----:B------:R2:W-:Y:S04]  /*2a20*/  @!P3 STG.E.U8 desc[UR38][R32.64+0x1], R29 ;  /* 0x0000011d2000b986 */ /* 0x0005e8000c101126 */
[----:B------:R-:W3:Y:S01]  /*2a30*/  @!P2 LDG.E.U8 R41, desc[UR38][R42.64] ;  /* 0x000000262a29a981 */ /* 0x000ee2000c1e1100 */
[----:B------:R-:W-:Y:S02]  /*2a40*/  ISETP.LT.OR P3, PT, R12, 0x109, !P0 ;  /* 0x000001090c00780c */ /* 0x000fe40004761670 */
[----:B-1----:R-:W-:-:S04]  /*2a50*/  IADD3 R20, P4, R14, UR45, RZ ;  /* 0x0000002d0e147c10 */ /* 0x002fc8000ff9e0ff */
[----:B------:R-:W-:Y:S02]  /*2a60*/  IADD3.X R21, R15, UR43, RZ, P4, !PT ;  /* 0x0000002b0f157c10 */ /* 0x000fe4000a7fe4ff */
[----:B---3--:R-:W-:-:S05]  /*2a70*/  @!P2 PRMT R9, R41, 0x8880, RZ ;  /* 0x000088802909a816 */ /* 0x008fca00000000ff */
[----:B------:R-:W-:-:S04]  /*2a80*/  @!P2 IMAD R56, R9, R38, RZ ;  /* 0x000000260938a224 */ /* 0x000fc800078e02ff */
[----:B------:R-:W-:-:S05]  /*2a90*/  @!P2 IMAD R9, R30, R23, R56 ;  /* 0x000000171e09a224 */ /* 0x000fca00078e0238 */
[----:B------:R1:W-:Y:S04]  /*2aa0*/  @!P2 STG.E.U8 desc[UR38][R20.64], R9 ;  /* 0x000000091400a986 */ /* 0x0003e8000c101126 */
[----:B------:R-:W3:Y:S01]  /*2ab0*/  @!P3 LDG.E.U8 R41, desc[UR38][R42.64+0x1] ;  /* 0x000001262a29b981 */ /* 0x000ee2000c1e1100 */
[----:B------:R-:W-:Y:S01]  /*2ac0*/  IMAD.WIDE.U32 R34, R6, 0x78, R34 ;  /* 0x0000007806227825 */ /* 0x000fe200078e0022 */
[----:B------:R-:W-:Y:S02]  /*2ad0*/  ISETP.LT.OR P1, PT, R12, 0x181, !P1 ;  /* 0x000001810c00780c */ /* 0x000fe40004f21670 */
[----:B------:R-:W-:Y:S01]  /*2ae0*/  IADD3 R14, P2, R14, UR45, RZ ;  /* 0x0000002d0e0e7c10 */ /* 0x000fe2000ff5e0ff */
[----:B------:R-:W-:Y:S01]  /*2af0*/  IMAD.IADD R10, R55, 0x1, R35 ;  /* 0x00000001370a7824 */ /* 0x000fe200078e0223 */
[----:B--2---:R-:W-:-:S02]  /*2b00*/  IADD3 R32, P4, P5, R8, R4, R34 ;  /* 0x0000000408207210 */ /* 0x004fc40007d9e022 */
[----:B------:R-:W-:Y:S02]  /*2b10*/  IADD3.X R15, R15, UR43, RZ, P2, !PT ;  /* 0x0000002b0f0f7c10 */ /* 0x000fe400097fe4ff */
        /* <DEDUP_REMOVED lines=16> */
[----:B------:R-:W2:Y:S01]  /*2c20*/  @!P0 LDG.E.U8 R41, desc[UR38][R32.64+0x1] ;  /* 0x0000012620298981 */ /* 0x000ea2000c1e1100 */
[----:B------:R-:W-:Y:S01]  /*2c30*/  ISETP.GE.AND P1, PT, R12, 0x189, PT ;  /* 0x000001890c00780c */ /* 0x000fe20003f26270 */
[----:B------:R-:W-:Y:S01]  /*2c40*/  @!P0 IMAD.MOV.U32 R12, RZ, RZ, R14 ;  /* 0x000000ffff0c8224 */ /* 0x000fe200078e000e */
[C---:B------:R-:W-:Y:S01]  /*2c50*/  LEA R35, P3, R6.reuse, R34, 0x3 ;  /* 0x0000002206237211 */ /* 0x040fe200078618ff */
[----:B------:R-:W-:Y:S01]  /*2c60*/  @!P0 IMAD.MOV.U32 R13, RZ, RZ, R15 ;  /* 0x000000ffff0d8224 */ /* 0x000fe200078e000f */
[----:B------:R-:W-:Y:S01]  /*2c70*/  ISETP.LT.OR P2, PT, R57, 0x1, !P1 ;  /* 0x000000013900780c */ /* 0x000fe20004f41670 */
[----:B------:R-:W-:Y:S01]  /*2c80*/  @!P0 IMAD R3, R3, 0x78, RZ ;  /* 0x0000007803038824 */ /* 0x000fe200078e02ff */
[----:B------:R-:W-:Y:S01]  /*2c90*/  LEA.HI.X R10, R6, R10, R7, 0x3, P3 ;  /* 0x0000000a060a7211 */ /* 0x000fe200018f1c07 */
[----:B------:R-:W-:Y:S01]  /*2ca0*/  @!P0 IMAD.WIDE.U32 R12, R2, 0x78, R12 ;  /* 0x00000078020c8825 */ /* 0x000fe200078e000c */
[----:B------:R-:W-:-:S03]  /*2cb0*/  IADD3 R4, P3, P4, R8, R4, R35 ;  /* 0x0000000408047210 */ /* 0x000fc60007c7e023 */
[----:B------:R-:W-:Y:S01]  /*2cc0*/  @!P0 IMAD.IADD R13, R3, 0x1, R13 ;  /* 0x00000001030d8824 */ /* 0x000fe200078e020d */
[----:B------:R-:W-:Y:S02]  /*2cd0*/  IADD3.X R5, R11, R5, R10, P3, P4 ;  /* 0x000000050b057210 */ /* 0x000fe40001fe840a */
[----:B--2---:R-:W-:-:S05]  /*2ce0*/  @!P0 PRMT R31, R41, 0x8880, RZ ;  /* 0x00008880291f8816 */ /* 0x004fca00000000ff */
[----:B------:R-:W-:-:S04]  /*2cf0*/  @!P0 IMAD R56, R31, R38, RZ ;  /* 0x000000261f388224 */ /* 0x000fc800078e02ff */
[----:B------:R-:W-:-:S05]  /*2d00*/  @!P0 IMAD R25, R25, R23, R56 ;  /* 0x0000001719198224 */ /* 0x000fca00078e0238 */
[----:B------:R2:W-:Y:S04]  /*2d10*/  @!P0 STG.E.U8 desc[UR38][R12.64+0x1], R25 ;  /* 0x000001190c008986 */ /* 0x0005e8000c101126 */
[----:B------:R-:W3:Y:S01]  /*2d20*/  @!P2 LDG.E.U8 R41, desc[UR38][R4.64] ;  /* 0x000000260429a981 */ /* 0x000ee2000c1e1100 */
[----:B------:R-:W-:Y:S02]  /*2d30*/  ISETP.LT.OR P1, PT, R58, 0x2, !P1 ;  /* 0x000000023a00780c */ /* 0x000fe40004f21670 */
[----:B------:R-:W-:Y:S02]  /*2d40*/  @!P2 IADD3 R2, P0, R20, UR45, RZ ;  /* 0x0000002d1402ac10 */ /* 0x000fe4000ff1e0ff */
[----:B---3--:R-:W-:-:S05]  /*2d50*/  @!P2 PRMT R3, R41, 0x8880, RZ ;  /* 0x000088802903a816 */ /* 0x008fca00000000ff */
[----:B------:R-:W-:Y:S01]  /*2d60*/  @!P2 IMAD R56, R3, R38, RZ ;  /* 0x000000260338a224 */ /* 0x000fe200078e02ff */
[----:B------:R-:W-:-:S03]  /*2d70*/  @!P2 IADD3.X R3, R21, UR43, RZ, P0, !PT ;  /* 0x0000002b1503ac10 */ /* 0x000fc600087fe4ff */
[----:B------:R-:W-:-:S05]  /*2d80*/  @!P2 IMAD R7, R26, R23, R56 ;  /* 0x000000171a07a224 */ /* 0x000fca00078e0238 */
[----:B------:R2:W-:Y:S04]  /*2d90*/  @!P2 STG.E.U8 desc[UR38][R2.64], R7 ;  /* 0x000000070200a986 */ /* 0x0005e8000c101126 */
[----:B------:R-:W1:Y:S02]  /*2da0*/  @!P1 LDG.E.U8 R41, desc[UR38][R4.64+0x1] ;  /* 0x0000012604299981 */ /* 0x000e64000c1e1100 */
[----:B-1----:R-:W-:-:S05]  /*2db0*/  @!P1 PRMT R9, R41, 0x8880, RZ ;  /* 0x0000888029099816 */ /* 0x002fca00000000ff */
[----:B------:R-:W-:-:S04]  /*2dc0*/  @!P1 IMAD R56, R9, R38, RZ ;  /* 0x0000002609389224 */ /* 0x000fc800078e02ff */
[----:B------:R-:W-:Y:S01]  /*2dd0*/  IMAD R27, R27, R23, R56 ;  /* 0x000000171b1b7224 */ /* 0x000fe200078e0238 */
[----:B--2---:R-:W-:Y:S06]  /*2de0*/  @P1 BRA `(.L_x_38) ;  /* 0x0000000400b01947 */ /* 0x004fec0003800000 */
[----:B------:R-:W-:-:S04]  /*2df0*/  IADD3 R2, P0, R14, UR45, RZ ;  /* 0x0000002d0e027c10 */ /* 0x000fc8000ff1e0ff */
[----:B------:R-:W-:-:S05]  /*2e00*/  IADD3.X R3, R15, UR43, RZ, P0, !PT ;  /* 0x0000002b0f037c10 */ /* 0x000fca00087fe4ff */
[----:B------:R1:W-:Y:S01]  /*2e10*/  STG.E.U8 desc[UR38][R2.64+0x1], R27 ;  /* 0x0000011b02007986 */ /* 0x0003e2000c101126 */
[----:B------:R-:W-:Y:S05]  /*2e20*/  BRA `(.L_x_38) ;  /* 0x0000000400a07947 */ /* 0x000fea0003800000 */
.L_x_29:
[----:B------:R-:W-:Y:S01]  /*2e30*/  IMAD R52, R52, -0x8, R39 ;  /* 0xfffffff834347824 */ /* 0x000fe200078e0227 */
[C---:B------:R-:W-:Y:S01]  /*2e40*/  ISETP.GE.AND P1, PT, R12.reuse, 0x1, PT ;  /* 0x000000010c00780c */ /* 0x040fe20003f26270 */
[----:B------:R-:W-:Y:S01]  /*2e50*/  ULDC.64 UR4, c[0x0][0x5c0] ;  /* 0x0001700000047ab9 */ /* 0x000fe20000000a00 */
[----:B------:R-:W-:Y:S02]  /*2e60*/  ISETP.GE.AND P0, PT, R12, 0x9, PT ;  /* 0x000000090c00780c */ /* 0x000fe40003f06270 */
[C---:B------:R-:W-:Y:S02]  /*2e70*/  ISETP.LT.OR P2, PT, R52.reuse, 0x1, !P1 ;  /* 0x000000013400780c */ /* 0x040fe40004f41670 */
[C---:B------:R-:W-:Y:S02]  /*2e80*/  ISETP.LT.OR P1, PT, R52.reuse, 0x2, !P1 ;  /* 0x000000023400780c */ /* 0x040fe40004f21670 */
[----:B------:R-:W-:Y:S02]  /*2e90*/  ISETP.LT.OR P3, PT, R52, 0x1, !P0 ;  /* 0x000000013400780c */ /* 0x000fe40004761670 */
[----:B------:R-:W-:-:S02]  /*2ea0*/  IADD3 R4, P4, R48, UR4, RZ ;  /* 0x0000000430047c10 */ /* 0x000fc4000ff9e0ff */
[----:B------:R-:W-:Y:S02]  /*2eb0*/  ISETP.LT.OR P0, PT, R52, 0x2, !P0 ;  /* 0x000000023400780c */ /* 0x000fe40004701670 */
[----:B------:R-:W-:Y:S02]  /*2ec0*/  IADD3.X R5, R53, UR5, RZ, P4, !PT ;  /* 0x0000000535057c10 */ /* 0x000fe4000a7fe4ff */
[----:B------:R-:W-:Y:S01]  /*2ed0*/  LEA R6, P4, R2, R4, 0x3 ;  /* 0x0000000402067211 */ /* 0x000fe200078818ff */
[-C--:B------:R-:W-:Y:S02]  /*2ee0*/  @!P2 IMAD R9, R44, R23.reuse, RZ ;  /* 0x000000172c09a224 */ /* 0x080fe400078e02ff */
[----:B------:R-:W-:Y:S01]  /*2ef0*/  @!P1 IMAD R45, R45, R23, RZ ;  /* 0x000000172d2d9224 */ /* 0x000fe200078e02ff */
[----:B------:R-:W-:Y:S01]  /*2f00*/  LEA.HI.X R7, R2, R5, R3, 0x3, P4 ;  /* 0x0000000502077211 */ /* 0x000fe200020f1c03 */
[----:B------:R-:W-:Y:S01]  /*2f10*/  @!P3 IMAD R11, R46, R23, RZ ;  /* 0x000000172e0bb224 */ /* 0x000fe200078e02ff */
[----:B------:R-:W-:Y:S01]  /*2f20*/  @!P2 STG.E.U8 desc[UR38][R4.64], R9 ;  /* 0x000000090400a986 */ /* 0x000fe2000c101126 */
[----:B------:R-:W-:-:S02]  /*2f30*/  ISETP.GE.AND P2, PT, R12, 0x81, PT ;  /* 0x000000810c00780c */ /* 0x000fc40003f46270 */
[----:B------:R-:W-:Y:S01]  /*2f40*/  @!P0 IMAD R47, R47, R23, RZ ;  /* 0x000000172f2f8224 */ /* 0x000fe200078e02ff */
[----:B------:R0:W-:Y:S01]  /*2f50*/  @!P1 STG.E.U8 desc[UR38][R4.64+0x1], R45 ;  /* 0x0000012d04009986 */ /* 0x0001e2000c101126 */
[----:B------:R-:W-:Y:S02]  /*2f60*/  ISETP.GE.AND P1, PT, R12, 0x89, PT ;  /* 0x000000890c00780c */ /* 0x000fe40003f26270 */
[----:B------:R-:W-:Y:S01]  /*2f70*/  IADD3 R14, P5, R6, UR45, RZ ;  /* 0x0000002d060e7c10 */ /* 0x000fe2000ffbe0ff */
[----:B------:R1:W-:Y:S01]  /*2f80*/  @!P3 STG.E.U8 desc[UR38][R6.64], R11 ;  /* 0x0000000b0600b986 */ /* 0x0003e2000c101126 */
[C---:B------:R-:W-:Y:S02]  /*2f90*/  ISETP.LT.OR P3, PT, R52.reuse, 0x1, !P2 ;  /* 0x000000013400780c */ /* 0x040fe40005761670 */
[C---:B------:R-:W-:Y:S02]  /*2fa0*/  ISETP.LT.OR P2, PT, R52.reuse, 0x2, !P2 ;  /* 0x000000023400780c */ /* 0x040fe40005741670 */
[----:B------:R-:W-:-:S02]  /*2fb0*/  ISETP.LT.OR P4, PT, R52, 0x1, !P1 ;  /* 0x000000013400780c */ /* 0x000fc40004f81670 */
[----:B------:R-:W-:Y:S01]  /*2fc0*/  IADD3.X R15, R7, UR43, RZ, P5, !PT ;  /* 0x0000002b070f7c10 */ /* 0x000fe2000affe4ff */
[----:B0-----:R-:W-:Y:S01]  /*2fd0*/  @!P0 IMAD.MOV.U32 R4, RZ, RZ, R6 ;  /* 0x000000ffff048224 */ /* 0x001fe200078e0006 */
[----:B------:R-:W-:Y:S01]  /*2fe0*/  ISETP.LT.OR P1, PT, R52, 0x2, !P1 ;  /* 0x000000023400780c */ /* 0x000fe20004f21670 */
[----:B------:R-:W-:-:S04]  /*2ff0*/  @!P0 IMAD.MOV.U32 R5, RZ, RZ, R7 ;  /* 0x000000ffff058224 */ /* 0x000fc800078e0007 */
[C---:B------:R-:W-:Y:S01]  /*3000*/  @!P3 IMAD R21, R3.reuse, 0x78, RZ ;  /* 0x000000780315b824 */ /* 0x040fe200078e02ff */
[----:B------:R0:W-:Y:S01]  /*3010*/  @!P0 STG.E.U8 desc[UR38][R4.64+0x1], R47 ;  /* 0x0000012f04008986 */ /* 0x0001e2000c101126 */
[----:B------:R-:W-:Y:S01]  /*3020*/  ISETP.GE.AND P0, PT, R12, 0x101, PT ;  /* 0x000001010c00780c */ /* 0x000fe20003f06270 */
[----:B------:R-:W-:Y:S02]  /*3030*/  @!P3 IMAD R13, R32, R23, RZ ;  /* 0x00000017200db224 */ /* 0x000fe400078e02ff */
[----:B------:R-:W-:Y:S01]  /*3040*/  @!P2 IMAD R45, R3, 0x78, RZ ;  /* 0x00000078032da824 */ /* 0x000fe200078e02ff */
[----:B------:R-:W-:Y:S01]  /*3050*/  ISETP.LT.OR P5, PT, R52, 0x1, !P0 ;  /* 0x000000013400780c */ /* 0x000fe200047a1670 */
[----:B-1----:R-:W-:Y:S01]  /*3060*/  @!P2 IMAD.WIDE.U32 R10, R2, 0x78, R6 ;  /* 0x00000078020aa825 */ /* 0x002fe200078e0006 */
[----:B------:R-:W-:-:S03]  /*3070*/  ISETP.LT.OR P0, PT, R52, 0x2, !P0 ;  /* 0x000000023400780c */ /* 0x000fc60004701670 */
[----:B------:R-:W-:Y:S02]  /*3080*/  @!P2 IMAD R33, R33, R23, RZ ;  /* 0x000000172121a224 */ /* 0x000fe400078e02ff */
[----:B0-----:R-:W-:Y:S02]  /*3090*/  @!P3 IMAD.MOV.U32 R4, RZ, RZ, R6 ;  /* 0x000000ffff04b224 */ /* 0x001fe400078e0006 */
[----:B------:R-:W-:Y:S02]  /*30a0*/  @!P3 IMAD.MOV.U32 R5, RZ, RZ, R7 ;  /* 0x000000ffff05b224 */ /* 0x000fe400078e0007 */
[----:B------:R-:W-:Y:S02]  /*30b0*/  @!P2 IMAD.IADD R11, R45, 0x1, R11 ;  /* 0x000000012d0ba824 */ /* 0x000fe400078e020b */
[----:B------:R-:W-:-:S04]  /*30c0*/  @!P3 IMAD.WIDE.U32 R4, R2, 0x78, R4 ;  /* 0x000000780204b825 */ /* 0x000fc800078e0004 */
[----:B------:R-:W-:Y:S02]  /*30d0*/  @!P3 IMAD.IADD R5, R21, 0x1, R5 ;  /* 0x000000011505b824 */ /* 0x000fe400078e0205 */
[----:B------:R-:W-:Y:S02]  /*30e0*/  @!P4 IMAD R43, R34, R23, RZ ;  /* 0x00000017222bc224 */ /* 0x000fe400078e02ff */
[----:B------:R-:W-:Y:S01]  /*30f0*/  @!P5 IMAD R47, R3, 0x78, RZ ;  /* 0x00000078032fd824 */ /* 0x000fe200078e02ff */
[----:B------:R0:W-:Y:S01]  /*3100*/  @!P3 STG.E.U8 desc[UR38][R4.64], R13 ;  /* 0x0000000d0400b986 */ /* 0x0001e2000c101126 */
[--C-:B------:R-:W-:Y:S02]  /*3110*/  @!P0 IMAD.MOV.U32 R8, RZ, RZ, R14.reuse ;  /* 0x000000ffff088224 */ /* 0x100fe400078e000e */
[--C-:B------:R-:W-:Y:S01]  /*3120*/  @!P0 IMAD.MOV.U32 R9, RZ, RZ, R15.reuse ;  /* 0x000000ffff098224 */ /* 0x100fe200078e000f */
[----:B------:R-:W-:Y:S01]  /*3130*/  @!P2 STG.E.U8 desc[UR38][R10.64+0x1], R33 ;  /* 0x000001210a00a986 */ /* 0x000fe2000c101126 */
[----:B------:R-:W-:Y:S01]  /*3140*/  @!P5 IMAD.WIDE.U32 R6, R2, 0x78, R14 ;  /* 0x000000780206d825 */ /* 0x000fe200078e000e */
[----:B------:R-:W-:-:S03]  /*3150*/  ISETP.GE.AND P2, PT, R12, 0x109, PT ;  /* 0x000001090c00780c */ /* 0x000fc60003f46270 */
[----:B------:R-:W-:Y:S01]  /*3160*/  @!P1 IMAD R35, R35, R23, RZ ;  /* 0x0000001723239224 */ /* 0x000fe200078e02ff */
[C---:B------:R-:W-:Y:S01]  /*3170*/  ISETP.LT.OR P3, PT, R52.reuse, 0x1, !P2 ;  /* 0x000000013400780c */ /* 0x040fe20005761670 */
[----:B------:R-:W-:Y:S01]  /*3180*/  @!P0 IMAD R49, R3, 0x78, RZ ;  /* 0x0000007803318824 */ /* 0x000fe200078e02ff */
[----:B------:R-:W-:Y:S01]  /*3190*/  ISETP.LT.OR P2, PT, R52, 0x2, !P2 ;  /* 0x000000023400780c */ /* 0x000fe20005741670 */
[----:B0-----:R-:W-:Y:S02]  /*31a0*/  @!P4 IMAD.MOV.U32 R4, RZ, RZ, R14 ;  /* 0x000000ffff04c224 */ /* 0x001fe400078e000e */
[----:B------:R-:W-:Y:S02]  /*31b0*/  @!P4 IMAD.MOV.U32 R5, RZ, RZ, R15 ;  /* 0x000000ffff05c224 */ /* 0x000fe400078e000f */
[----:B------:R-:W-:-:S03]  /*31c0*/  @!P0 IMAD.WIDE.U32 R8, R2, 0x78, R8 ;  /* 0x0000007802088825 */ /* 0x000fc600078e0008 */
[----:B------:R0:W-:Y:S01]  /*31d0*/  @!P4 STG.E.U8 desc[UR38][R4.64], R43 ;  /* 0x0000002b0400c986 */ /* 0x0001e2000c101126 */
[----:B------:R-:W-:Y:S02]  /*31e0*/  @!P5 IMAD.IADD R7, R47, 0x1, R7 ;  /* 0x000000012f07d824 */ /* 0x000fe400078e0207 */
[-C--:B------:R-:W-:Y:S02]  /*31f0*/  @!P5 IMAD R45, R28, R23.reuse, RZ ;  /* 0x000000171c2dd224 */ /* 0x080fe400078e02ff */
[----:B------:R-:W-:Y:S02]  /*3200*/  @!P0 IMAD.IADD R9, R49, 0x1, R9 ;  /* 0x0000000131098824 */ /* 0x000fe400078e0209 */
[-C--:B------:R-:W-:Y:S02]  /*3210*/  @!P0 IMAD R29, R29, R23.reuse, RZ ;  /* 0x000000171d1d8224 */ /* 0x080fe400078e02ff */
[-C--:B------:R-:W-:Y:S02]  /*3220*/  @!P3 IMAD R13, R30, R23.reuse, RZ ;  /* 0x000000171e0db224 */ /* 0x080fe400078e02ff */
[----:B------:R-:W-:-:S02]  /*3230*/  @!P2 IMAD R31, R31, R23, RZ ;  /* 0x000000171f1fa224 */ /* 0x000fc400078e02ff */
[----:B0-----:R-:W-:Y:S02]  /*3240*/  @!P1 IMAD.MOV.U32 R4, RZ, RZ, R14 ;  /* 0x000000ffff049224 */ /* 0x001fe400078e000e */
[----:B------:R-:W-:-:S05]  /*3250*/  @!P1 IMAD.MOV.U32 R5, RZ, RZ, R15 ;  /* 0x000000ffff059224 */ /* 0x000fca00078e000f */
[----:B------:R0:W-:Y:S01]  /*3260*/  @!P1 STG.E.U8 desc[UR38][R4.64+0x1], R35 ;  /* 0x0000012304009986 */ /* 0x0001e2000c101126 */
[----:B------:R-:W-:-:S03]  /*3270*/  ISETP.GE.AND P1, PT, R12, 0x181, PT ;  /* 0x000001810c00780c */ /* 0x000fc60003f26270 */
[----:B------:R1:W-:Y:S01]  /*3280*/  @!P5 STG.E.U8 desc[UR38][R6.64], R45 ;  /* 0x0000002d0600d986 */ /* 0x0003e2000c101126 */
[----:B------:R-:W-:Y:S02]  /*3290*/  IADD3 R20, P5, R14, UR45, RZ ;  /* 0x0000002d0e147c10 */ /* 0x000fe4000ffbe0ff */
[----:B------:R-:W-:Y:S01]  /*32a0*/  ISETP.LT.OR P4, PT, R52, 0x1, !P1 ;  /* 0x000000013400780c */ /* 0x000fe20004f81670 */
[----:B------:R2:W-:Y:S01]  /*32b0*/  @!P0 STG.E.U8 desc[UR38][R8.64+0x1], R29 ;  /* 0x0000011d08008986 */ /* 0x0005e2000c101126 */
[----:B------:R-:W-:Y:S02]  /*32c0*/  IADD3 R14, P0, R14, UR45, RZ ;  /* 0x0000002d0e0e7c10 */ /* 0x000fe4000ff1e0ff */
[C---:B------:R-:W-:Y:S01]  /*32d0*/  IADD3.X R21, R15.reuse, UR43, RZ, P5, !PT ;  /* 0x0000002b0f157c10 */ /* 0x040fe2000affe4ff */
[----:B0-----:R-:W-:Y:S01]  /*32e0*/  @!P3 IMAD.MOV.U32 R4, RZ, RZ, R20 ;  /* 0x000000ffff04b224 */ /* 0x001fe200078e0014 */
[----:B------:R-:W-:Y:S02]  /*32f0*/  ISETP.GE.AND P5, PT, R12, 0x189, PT ;  /* 0x000001890c00780c */ /* 0x000fe40003fa6270 */
[----:B------:R-:W-:Y:S01]  /*3300*/  IADD3.X R15, R15, UR43, RZ, P0, !PT ;  /* 0x0000002b0f0f7c10 */ /* 0x000fe200087fe4ff */
[----:B------:R-:W-:Y:S01]  /*3310*/  @!P3 IMAD.MOV.U32 R5, RZ, RZ, R21 ;  /* 0x000000ffff05b224 */ /* 0x000fe200078e0015 */
[----:B------:R-:W-:-:S02]  /*3320*/  ISETP.LT.OR P1, PT, R52, 0x2, !P1 ;  /* 0x000000023400780c */ /* 0x000fc40004f21670 */
[----:B------:R-:W-:Y:S01]  /*3330*/  ISETP.LT.OR P0, PT, R52, 0x1, !P5 ;  /* 0x000000013400780c */ /* 0x000fe20006f01670 */
[----:B-1----:R-:W-:Y:S01]  /*3340*/  @!P4 IMAD.WIDE.U32 R6, R2, 0x78, R20 ;  /* 0x000000780206c825 */ /* 0x002fe200078e0014 */
[----:B------:R-:W-:Y:S01]  /*3350*/  ISETP.LT.OR P5, PT, R52, 0x2, !P5 ;  /* 0x000000023400780c */ /* 0x000fe20006fa1670 */
[----:B------:R0:W-:Y:S02]  /*3360*/  @!P3 STG.E.U8 desc[UR38][R4.64], R13 ;  /* 0x0000000d0400b986 */ /* 0x0001e4000c101126 */
[----:B--2---:R-:W-:Y:S02]  /*3370*/  @!P4 IMAD R9, R3, 0x78, RZ ;  /* 0x000000780309c824 */ /* 0x004fe400078e02ff */
[----:B------:R-:W-:Y:S02]  /*3380*/  @!P4 IMAD R29, R24, R23, RZ ;  /* 0x00000017181dc224 */ /* 0x000fe400078e02ff */
[----:B------:R-:W-:Y:S02]  /*3390*/  @!P4 IMAD.IADD R7, R9, 0x1, R7 ;  /* 0x000000010907c824 */ /* 0x000fe400078e0207 */
[----:B------:R-:W-:-:S02]  /*33a0*/  @!P1 IMAD.WIDE.U32 R10, R2, 0x78, R14 ;  /* 0x00000078020a9825 */ /* 0x000fc400078e000e */
[----:B------:R-:W-:Y:S02]  /*33b0*/  @!P0 IADD3 R8, P3, R20, UR45, RZ ;  /* 0x0000002d14088c10 */ /* 0x000fe4000ff7e0ff */
[----:B------:R-:W-:Y:S02]  /*33c0*/  @!P1 IMAD R3, R3, 0x78, RZ ;  /* 0x0000007803039824 */ /* 0x000fe400078e02ff */
[----:B------:R-:W-:Y:S01]  /*33d0*/  @!P0 IADD3.X R9, R21, UR43, RZ, P3, !PT ;  /* 0x0000002b15098c10 */ /* 0x000fe20009ffe4ff */
[----:B------:R-:W-:Y:S01]  /*33e0*/  @!P2 IMAD.MOV.U32 R2, RZ, RZ, R14 ;  /* 0x000000ffff02a224 */ /* 0x000fe200078e000e */
[----:B0-----:R-:W-:Y:S01]  /*33f0*/  @!P5 IADD3 R4, P3, R14, UR45, RZ ;  /* 0x0000002d0e04dc10 */ /* 0x001fe2000ff7e0ff */
[----:B------:R-:W-:Y:S02]  /*3400*/  @!P1 IMAD.IADD R11, R3, 0x1, R11 ;  /* 0x00000001030b9824 */ /* 0x000fe400078e020b */
[----:B------:R-:W-:Y:S01]  /*3410*/  @!P2 IMAD.MOV.U32 R3, RZ, RZ, R15 ;  /* 0x000000ffff03a224 */ /* 0x000fe200078e000f */
[----:B------:R-:W-:Y:S01]  /*3420*/  @!P5 IADD3.X R5, R15, UR43, RZ, P3, !PT ;  /* 0x0000002b0f05dc10 */ /* 0x000fe20009ffe4ff */
[----:B------:R-:W-:-:S02]  /*3430*/  @!P1 IMAD R25, R25, R23, RZ ;  /* 0x0000001719199224 */ /* 0x000fc400078e02ff */
[-C--:B------:R-:W-:Y:S01]  /*3440*/  @!P0 IMAD R33, R26, R23.reuse, RZ ;  /* 0x000000171a218224 */ /* 0x080fe200078e02ff */
[----:B------:R2:W-:Y:S01]  /*3450*/  @!P2 STG.E.U8 desc[UR38][R2.64+0x1], R31 ;  /* 0x0000011f0200a986 */ /* 0x0005e2000c101126 */
[----:B------:R-:W-:-:S03]  /*3460*/  @!P5 IMAD R27, R27, R23, RZ ;  /* 0x000000171b1bd224 */ /* 0x000fc600078e02ff */
[----:B------:R2:W-:Y:S04]  /*3470*/  @!P4 STG.E.U8 desc[UR38][R6.64], R29 ;  /* 0x0000001d0600c986 */ /* 0x0005e8000c101126 */
[----:B------:R2:W-:Y:S04]  /*3480*/  @!P1 STG.E.U8 desc[UR38][R10.64+0x1], R25 ;  /* 0x000001190a009986 */ /* 0x0005e8000c101126 */
[----:B------:R2:W-:Y:S04]  /*3490*/  @!P0 STG.E.U8 desc[UR38][R8.64], R33 ;  /* 0x0000002108008986 */ /* 0x0005e8000c101126 */
[----:B------:R2:W-:Y:S02]  /*34a0*/  @!P5 STG.E.U8 desc[UR38][R4.64+0x1], R27 ;  /* 0x0000011b0400d986 */ /* 0x0005e4000c101126 */
.L_x_38:
[----:B------:R-:W-:Y:S05]  /*34b0*/  BSYNC B0 ;  /* 0x0000000000007941 */ /* 0x000fea0003800000 */
.L_x_28:
[----:B------:R-:W-:Y:S01]  /*34c0*/  IADD3 R16, P0, R16, UR36, RZ ;  /* 0x0000002410107c10 */ /* 0x000fe2000ff1e0ff */
[----:B------:R-:W-:Y:S01]  /*34d0*/  ULDC.64 UR4, c[0x0][0x650] ;  /* 0x0001940000047ab9 */ /* 0x000fe20000000a00 */
[----:B-12---:R-:W-:Y:S01]  /*34e0*/  PRMT R2, RZ, 0x7610, R2 ;  /* 0x00007610ff027816 */ /* 0x006fe20000000002 */
[----:B------:R-:W-:Y:S01]  /*34f0*/  IMAD.MOV.U32 R52, RZ, RZ, -0x1 ;  /* 0xffffffffff347424 */ /* 0x000fe200078e00ff */
[----:B------:R-:W-:Y:S01]  /*3500*/  IADD3.X R17, R17, UR42, RZ, P0, !PT ;  /* 0x0000002a11117c10 */ /* 0x000fe200087fe4ff */
[----:B0-----:R-:W-:Y:S01]  /*3510*/  IMAD.MOV.U32 R51, RZ, RZ, -0x1 ;  /* 0xffffffffff337424 */ /* 0x001fe200078e00ff */
[----:B------:R-:W-:-:S04]  /*3520*/  ISETP.GE.U32.AND P0, PT, R16, UR4, PT ;  /* 0x0000000410007c0c */ /* 0x000fc8000bf06070 */
[----:B------:R-:W-:-:S13]  /*3530*/  ISETP.GE.U32.AND.EX P0, PT, R17, UR5, PT, P0 ;  /* 0x0000000511007c0c */ /* 0x000fda000bf06100 */
[----:B------:R-:W-:Y:S05]  /*3540*/  @P0 BRA `(.L_x_39) ;  /* 0x0000000400640947 */ /* 0x000fea0003800000 */
[----:B------:R-:W0:Y:S01]  /*3550*/  S2R R10, SR_CTAID.X ;  /* 0x00000000000a7919 */ /* 0x000e220000002500 */
[----:B------:R-:W1:Y:S01]  /*3560*/  LDC.64 R8, c[0x0][0x628] ;  /* 0x00018a00ff087b82 */ /* 0x000e620000000a00 */
[----:B------:R-:W-:Y:S01]  /*3570*/  ULDC UR4, c[0x0][0x150] ;  /* 0x0000540000047ab9 */ /* 0x000fe20000000800 */
[----:B------:R-:W-:Y:S01]  /*3580*/  IMAD.MOV.U32 R6, RZ, RZ, R16 ;  /* 0x000000ffff067224 */ /* 0x000fe200078e0010 */
[----:B------:R-:W2:Y:S01]  /*3590*/  S2R R20, SR_CTAID.Y ;  /* 0x0000000000147919 */ /* 0x000ea20000002600 */
[----:B------:R-:W-:-:S04]  /*35a0*/  IMAD.MOV.U32 R7, RZ, RZ, R17 ;  /* 0x000000ffff077224 */ /* 0x000fc800078e0011 */
[----:B------:R-:W3:Y:S08]  /*35b0*/  LDC R15, c[0x0][0x144] ;  /* 0x00005100ff0f7b82 */ /* 0x000ef00000000800 */
[----:B------:R-:W4:Y:S08]  /*35c0*/  LDC R0, c[0x0][0x630] ;  /* 0x00018c00ff007b82 */ /* 0x000f300000000800 */
[----:B------:R-:W2:Y:S01]  /*35d0*/  LDC.64 R12, c[0x0][0x620] ;  /* 0x00018800ff0c7b82 */ /* 0x000ea20000000a00 */
[----:B-1----:R-:W-:-:S04]  /*35e0*/  ISETP.NE.U32.AND P0, PT, R8, RZ, PT ;  /* 0x000000ff0800720c */ /* 0x002fc80003f05070 */
[----:B------:R-:W-:Y:S02]  /*35f0*/  ISETP.NE.AND.EX P0, PT, R9, RZ, PT, P0 ;  /* 0x000000ff0900720c */ /* 0x000fe40003f05300 */
[----:B0-----:R-:W-:-:S05]  /*3600*/  I2FP.F32.U32 R2, R10 ;  /* 0x0000000a00027245 */ /* 0x001fca0000201000 */
[----:B------:R-:W-:-:S04]  /*3610*/  FMUL R2, R2, UR4 ;  /* 0x0000000402027c20 */ /* 0x000fc80008400000 */
[----:B------:R0:W1:Y:S02]  /*3620*/  F2I.U32.TRUNC.NTZ R14, R2 ;  /* 0x00000002000e7305 */ /* 0x000064000020f000 */
[----:B---34-:R-:W-:Y:S05]  /*3630*/  @!P0 BRA `(.L_x_40) ;  /* 0x0000000000288947 */ /* 0x018fea0003800000 */
[----:B------:R-:W3:Y:S02]  /*3640*/  LDC R3, c[0x0][0x634] ;  /* 0x00018d00ff037b82 */ /* 0x000ee40000000800 */
[----:B---3--:R-:W-:-:S05]  /*3650*/  IADD3 R7, P0, R16, R3, RZ ;  /* 0x0000000310077210 */ /* 0x008fca0007f1e0ff */
[----:B------:R-:W-:-:S04]  /*3660*/  IMAD.X R11, RZ, RZ, R17, P0 ;  /* 0x000000ffff0b7224 */ /* 0x000fc800000e0611 */
[----:B0-----:R-:W-:-:S04]  /*3670*/  IMAD.WIDE.U32 R2, R11, R8, RZ ;  /* 0x000000080b027225 */ /* 0x001fc800078e00ff */
[----:B------:R-:W-:-:S04]  /*3680*/  IMAD.WIDE.U32 R4, P0, R7, R9, R2 ;  /* 0x0000000907047225 */ /* 0x000fc80007800002 */
[----:B------:R-:W-:-:S04]  /*3690*/  IMAD.WIDE.U32 R2, R7, R8, RZ ;  /* 0x0000000807027225 */ /* 0x000fc800078e00ff */
[----:B------:R-:W-:Y:S01]  /*36a0*/  IMAD.X R7, RZ, RZ, RZ, P0 ;  /* 0x000000ffff077224 */ /* 0x000fe200000e06ff */
[----:B------:R-:W-:Y:S01]  /*36b0*/  IADD3 RZ, P0, R3, R4, RZ ;  /* 0x0000000403ff7210 */ /* 0x000fe20007f1e0ff */
[----:B------:R-:W-:-:S04]  /*36c0*/  IMAD.MOV.U32 R6, RZ, RZ, R5 ;  /* 0x000000ffff067224 */ /* 0x000fc800078e0005 */
[----:B------:R-:W-:-:S08]  /*36d0*/  IMAD.WIDE.U32.X R6, R11, R9, R6, P0 ;  /* 0x000000090b067225 */ /* 0x000fd000000e0406 */
.L_x_40:
[----:B------:R-:W3:Y:S01]  /*36e0*/  LDC.64 R26, c[0x0][0x640] ;  /* 0x00019000ff1a7b82 */ /* 0x000ee20000000a00 */
[-CC-:B------:R-:W-:Y:S01]  /*36f0*/  SHF.R.U64 R51, R6, R0.reuse, R7.reuse ;  /* 0x0000000006337219 */ /* 0x180fe20000001207 */
[----:B-1----:R-:W-:Y:S01]  /*3700*/  IMAD.MOV R14, RZ, RZ, -R14 ;  /* 0x000000ffff0e7224 */ /* 0x002fe200078e0a0e */
[----:B------:R-:W-:Y:S01]  /*3710*/  SHF.R.U32.HI R0, RZ, R0, R7 ;  /* 0x00000000ff007219 */ /* 0x000fe20000011607 */
[----:B------:R-:W-:Y:S01]  /*3720*/  ULDC UR4, c[0x0][0x154] ;  /* 0x0000550000047ab9 */ /* 0x000fe20000000800 */
[----:B------:R-:W-:Y:S01]  /*3730*/  IADD3 R5, P0, RZ, -R51, RZ ;  /* 0x80000033ff057210 */ /* 0x000fe20007f1e0ff */
[----:B------:R-:W-:Y:S02]  /*3740*/  IMAD R15, R15, R14, R10 ;  /* 0x0000000e0f0f7224 */ /* 0x000fe400078e020a */
[----:B------:R-:W1:Y:S01]  /*3750*/  LDC R4, c[0x0][0x618] ;  /* 0x00018600ff047b82 */ /* 0x000e620000000800 */
[----:B------:R-:W-:Y:S02]  /*3760*/  IMAD.MOV.U32 R7, RZ, RZ, 0x1 ;  /* 0x00000001ff077424 */ /* 0x000fe400078e00ff */
[----:B------:R-:W-:-:S04]  /*3770*/  IMAD.X R3, RZ, RZ, ~R0, P0 ;  /* 0x000000ffff037224 */ /* 0x000fc800000e0e00 */
[-C--:B--2---:R-:W-:Y:S01]  /*3780*/  IMAD R0, R3, R12.reuse, RZ ;  /* 0x0000000c03007224 */ /* 0x084fe200078e02ff */
[----:B------:R-:W2:Y:S01]  /*3790*/  LDC R6, c[0x0][0x608] ;  /* 0x00018200ff067b82 */ /* 0x000ea20000000800 */
[----:B0-----:R-:W-:-:S04]  /*37a0*/  IMAD.WIDE.U32 R2, R5, R12, R16 ;  /* 0x0000000c05027225 */ /* 0x001fc800078e0010 */
[----:B------:R-:W-:Y:S01]  /*37b0*/  IMAD R5, R5, R13, R0 ;  /* 0x0000000d05057224 */ /* 0x000fe200078e0200 */
[----:B------:R-:W-:Y:S02]  /*37c0*/  I2FP.F32.U32 R0, R20 ;  /* 0x0000001400007245 */ /* 0x000fe40000201000 */
[----:B------:R-:W0:Y:S01]  /*37d0*/  LDC R24, c[0x0][0x658] ;  /* 0x00019600ff187b82 */ /* 0x000e220000000800 */
[----:B------:R-:W-:Y:S01]  /*37e0*/  IMAD.IADD R3, R3, 0x1, R5 ;  /* 0x0000000103037824 */ /* 0x000fe200078e0205 */
[----:B---3--:R-:W-:Y:S01]  /*37f0*/  ISETP.NE.U32.AND P0, PT, R26, RZ, PT ;  /* 0x000000ff1a00720c */ /* 0x008fe20003f05070 */
[----:B------:R-:W-:Y:S01]  /*3800*/  FMUL R0, R0, UR4 ;  /* 0x0000000400007c20 */ /* 0x000fe20008400000 */
[----:B------:R-:W-:Y:S02]  /*3810*/  IMAD.MOV.U32 R5, RZ, RZ, -0x1 ;  /* 0xffffffffff057424 */ /* 0x000fe400078e00ff */
[----:B------:R-:W-:Y:S01]  /*3820*/  ISETP.NE.AND.EX P0, PT, R27, RZ, PT, P0 ;  /* 0x000000ff1b00720c */ /* 0x000fe20003f05300 */
[----:B------:R3:W4:Y:S01]  /*3830*/  F2I.U32.TRUNC.NTZ R12, R0 ;  /* 0x00000000000c7305 */ /* 0x000722000020f000 */
[----:B------:R-:W3:Y:S01]  /*3840*/  LDC R13, c[0x0][0x148] ;  /* 0x00005200ff0d7b82 */ /* 0x000ee20000000800 */
[----:B-1----:R-:W-:-:S02]  /*3850*/  SHF.R.U64 R10, R2, R4, R3 ;  /* 0x00000004020a7219 */ /* 0x002fc40000001203 */
[----:B------:R-:W-:-:S05]  /*3860*/  SHF.R.U32.HI R3, RZ, R4, R3 ;  /* 0x00000004ff037219 */ /* 0x000fca0000011603 */
[----:B------:R-:W1:Y:S01]  /*3870*/  LDC R14, c[0x0][0x600] ;  /* 0x00018000ff0e7b82 */ /* 0x000e620000000800 */
[-CC-:B--2---:R-:W-:Y:S02]  /*3880*/  SHF.R.U64 R8, R10, R6.reuse, R3.reuse ;  /* 0x000000060a087219 */ /* 0x184fe40000001203 */
[----:B------:R-:W-:-:S05]  /*3890*/  SHF.R.U32.HI R3, RZ, R6, R3 ;  /* 0x00000006ff037219 */ /* 0x000fca0000011603 */
[----:B------:R-:W2:Y:S01]  /*38a0*/  LDC R25, c[0x0][0x648] ;  /* 0x00019200ff197b82 */ /* 0x000ea20000000800 */
[-CC-:B0-----:R-:W-:Y:S02]  /*38b0*/  SHF.R.U64 R11, R8, R24.reuse, R3.reuse ;  /* 0x00000018080b7219 */ /* 0x181fe40000001203 */
[-C--:B------:R-:W-:Y:S02]  /*38c0*/  SHF.L.U32 R5, R5, R24.reuse, RZ ;  /* 0x0000001805057219 */ /* 0x080fe400000006ff */
[-C--:B------:R-:W-:Y:S01]  /*38d0*/  SHF.R.U32.HI R3, RZ, R24.reuse, R3 ;  /* 0x00000018ff037219 */ /* 0x080fe20000011603 */
[----:B------:R-:W-:Y:S01]  /*38e0*/  IMAD.MOV.U32 R2, RZ, RZ, R11 ;  /* 0x000000ffff027224 */ /* 0x000fe200078e000b */
[----:B------:R-:W-:Y:S01]  /*38f0*/  SHF.L.U32 R24, R7, R24, RZ ;  /* 0x0000001807187219 */ /* 0x000fe200000006ff */
[----:B------:R-:W0:Y:S01]  /*3900*/  LDC R28, c[0x0][0x638] ;  /* 0x00018e00ff1c7b82 */ /* 0x000e220000000800 */
[----:B------:R-:W-:-:S07]  /*3910*/  LOP3.LUT R21, RZ, R5, RZ, 0x33, !PT ;  /* 0x00000005ff157212 */ /* 0x000fce00078e33ff */
[----:B------:R-:W0:Y:S01]  /*3920*/  LDC R29, c[0x0][0x610] ;  /* 0x00018400ff1d7b82 */ /* 0x000e220000000800 */
[----:B----4-:R-:W-:Y:S05]  /*3930*/  @!P0 BRA `(.L_x_41) ;  /* 0x0000000000288947 */ /* 0x010fea0003800000 */
[----:B---3--:R-:W3:Y:S02]  /*3940*/  LDC R0, c[0x0][0x64c] ;  /* 0x00019300ff007b82 */ /* 0x008ee40000000800 */
[----:B---3--:R-:W-:-:S05]  /*3950*/  IADD3 R7, P0, R11, R0, RZ ;  /* 0x000000000b077210 */ /* 0x008fca0007f1e0ff */
        /* <DEDUP_REMOVED lines=8> */
.L_x_41:
[----:B------:R-:W-:Y:S01]  /*39e0*/  ISETP.NE.AND P0, PT, R19, 0x1, PT ;  /* 0x000000011300780c */ /* 0x000fe20003f05270 */
[----:B-1----:R-:W-:Y:S01]  /*39f0*/  VIADD R5, R14, 0xffffffff ;  /* 0xffffffff0e057836 */ /* 0x002fe20000000000 */
[----:B--23--:R-:W-:Y:S01]  /*3a00*/  SHF.R.U64 R0, R2, R25, R3 ;  /* 0x0000001902007219 */ /* 0x00cfe20000001203 */
[----:B------:R-:W-:Y:S01]  /*3a10*/  IMAD.MOV R12, RZ, RZ, -R12 ;  /* 0x000000ffff0c7224 */ /* 0x000fe200078e0a0c */
[----:B------:R-:W-:Y:S01]  /*3a20*/  LOP3.LUT R3, R8, R21, RZ, 0xc0, !PT ;  /* 0x0000001508037212 */ /* 0x000fe200078ec0ff */
[----:B------:R-:W-:Y:S02]  /*3a30*/  IMAD.MOV.U32 R4, RZ, RZ, 0x1 ;  /* 0x00000001ff047424 */ /* 0x000fe400078e00ff */
[----:B------:R-:W-:Y:S02]  /*3a40*/  IMAD.MOV R2, RZ, RZ, -R0 ;  /* 0x000000ffff027224 */ /* 0x000fe400078e0a00 */
[----:B------:R-:W-:Y:S01]  /*3a50*/  IMAD R0, R24, R0, R3 ;  /* 0x0000000018007224 */ /* 0x000fe200078e0203 */
[----:B------:R-:W-:Y:S01]  /*3a60*/  LOP3.LUT R3, R10, R5, RZ, 0xc0, !PT ;  /* 0x000000050a037212 */ /* 0x000fe200078ec0ff */
[----:B0-----:R-:W-:-:S02]  /*3a70*/  IMAD R2, R2, R28, R11 ;  /* 0x0000001c02027224 */ /* 0x001fc400078e020b */
[----:B------:R-:W-:Y:S02]  /*3a80*/  @P0 IMAD R15, R13, R12, R20 ;  /* 0x0000000c0d0f0224 */ /* 0x000fe400078e0214 */
[----:B------:R-:W-:Y:S01]  /*3a90*/  IMAD R3, R2, R14, R3 ;  /* 0x0000000e02037224 */ /* 0x000fe200078e0203 */
[----:B------:R-:W-:Y:S01]  /*3aa0*/  PRMT R2, R4, 0x7610, R2 ;  /* 0x0000761004027816 */ /* 0x000fe20000000002 */
[----:B------:R-:W-:-:S05]  /*3ab0*/  IMAD R0, R0, R29, R15 ;  /* 0x0000001d00007224 */ /* 0x000fca00078e020f */
[----:B------:R-:W-:Y:S02]  /*3ac0*/  SEL R52, R3, R0, !P0 ;  /* 0x0000000003347207 */ /* 0x000fe40004000000 */
[----:B------:R-:W-:-:S07]  /*3ad0*/  SEL R0, R0, R3, !P0 ;  /* 0x0000000300007207 */ /* 0x000fce0004000000 */
.L_x_39:
[----:B------:R-:W-:Y:S01]  /*3ae0*/  LOP3.LUT P0, RZ, R2, 0xff, RZ, 0xc0, !PT ;  /* 0x000000ff02ff7812 */ /* 0x000fe2000780c0ff */
[----:B------:R-:W-:-:S12]  /*3af0*/  IMAD.MOV.U32 R43, RZ, RZ, R0 ;  /* 0x000000ffff2b7224 */ /* 0x000fd800078e0000 */
[----:B------:R-:W-:Y:S05]  /*3b00*/  @P0 BRA `(.L_x_42) ;  /* 0xffffffd400900947 */ /* 0x000fea000383ffff */
[----:B------:R-:W-:Y:S05]  /*3b10*/  EXIT ;  /* 0x000000000000794d */ /* 0x000fea0003800000 */
.L_x_3:
        /* <DEDUP_REMOVED lines=26> */
.L_x_44:
[--C-:B------:R-:W-:Y:S01]  /*3cc0*/  SHF.R.U64 R12, R10, R14, R11.reuse ;  /* 0x0000000e0a0c7219 */ /* 0x100fe2000000120b */
[----:B------:R-:W0:Y:S01]  /*3cd0*/  LDC R24, c[0x0][0x618] ;  /* 0x00018600ff187b82 */ /* 0x000e220000000800 */
[----:B------:R-:W-:Y:S01]  /*3ce0*/  I2FP.F32.U32 R6, R4 ;  /* 0x0000000400067245 */ /* 0x000fe20000201000 */
[----:B------:R-:W-:Y:S01]  /*3cf0*/  ULDC UR4, c[0x0][0x150] ;  /* 0x0000540000047ab9 */ /* 0x000fe20000000800 */
[----:B------:R-:W-:Y:S02]  /*3d00*/  SHF.R.U32.HI R5, RZ, R14, R11 ;  /* 0x0000000eff057219 */ /* 0x000fe4000001160b */
[----:B------:R-:W-:Y:S01]  /*3d10*/  IADD3 R9, P0, RZ, -R12, RZ ;  /* 0x8000000cff097210 */ /* 0x000fe20007f1e0ff */
[----:B------:R-:W-:Y:S01]  /*3d20*/  FMUL R11, R6, UR4 ;  /* 0x00000004060b7c20 */ /* 0x000fe20008400000 */
[----:B------:R-:W-:Y:S01]  /*3d30*/  ULDC UR4, c[0x0][0x154] ;  /* 0x0000550000047ab9 */ /* 0x000fe20000000800 */
[----:B------:R-:W1:Y:S02]  /*3d40*/  LDC.64 R26, c[0x0][0x640] ;  /* 0x00019000ff1a7b82 */ /* 0x000e640000000a00 */
[----:B------:R-:W-:-:S02]  /*3d50*/  IMAD.X R5, RZ, RZ, ~R5, P0 ;  /* 0x000000ffff057224 */ /* 0x000fc400000e0e05 */
[----:B------:R-:W2:Y:S01]  /*3d60*/  F2I.U32.TRUNC.NTZ R11, R11 ;  /* 0x0000000b000b7305 */ /* 0x000ea2000020f000 */
[----:B------:R-:W-:-:S03]  /*3d70*/  IMAD.WIDE.U32 R6, R9, R20, R16 ;  /* 0x0000001409067225 */ /* 0x000fc600078e0010 */
[----:B------:R-:W3:Y:S01]  /*3d80*/  LDC R13, c[0x0][0x144] ;  /* 0x00005100ff0d7b82 */ /* 0x000ee20000000800 */
[----:B------:R-:W-:-:S04]  /*3d90*/  IMAD R8, R5, R20, RZ ;  /* 0x0000001405087224 */ /* 0x000fc800078e02ff */
[----:B------:R-:W-:Y:S02]  /*3da0*/  IMAD R5, R9, R21, R8 ;  /* 0x0000001509057224 */ /* 0x000fe400078e0208 */
[----:B------:R-:W-:Y:S01]  /*3db0*/  IMAD.MOV.U32 R8, RZ, RZ, -0x1 ;  /* 0xffffffffff087424 */ /* 0x000fe200078e00ff */
[----:B------:R-:W4:Y:S01]  /*3dc0*/  LDC R14, c[0x0][0x608] ;  /* 0x00018200ff0e7b82 */ /* 0x000f220000000800 */
[----:B------:R-:W-:Y:S01]  /*3dd0*/  IMAD.IADD R5, R7, 0x1, R5 ;  /* 0x0000000107057824 */ /* 0x000fe200078e0205 */
[----:B------:R-:W-:-:S04]  /*3de0*/  I2FP.F32.U32 R7, R3 ;  /* 0x0000000300077245 */ /* 0x000fc80000201000 */
[-C--:B0-----:R-:W-:Y:S01]  /*3df0*/  SHF.R.U64 R10, R6, R24.reuse, R5 ;  /* 0x00000018060a7219 */ /* 0x081fe20000001205 */
[----:B--2---:R-:W-:Y:S01]  /*3e00*/  IMAD.MOV R6, RZ, RZ, -R11 ;  /* 0x000000ffff067224 */ /* 0x004fe200078e0a0b */
[----:B------:R-:W0:Y:S01]  /*3e10*/  LDC R9, c[0x0][0x658] ;  /* 0x00019600ff097b82 */ /* 0x000e220000000800 */
[----:B-1----:R-:W-:Y:S01]  /*3e20*/  ISETP.NE.U32.AND P0, PT, R26, RZ, PT ;  /* 0x000000ff1a00720c */ /* 0x002fe20003f05070 */
[----:B------:R-:W-:Y:S01]  /*3e30*/  FMUL R7, R7, UR4 ;  /* 0x0000000407077c20 */ /* 0x000fe20008400000 */
[----:B------:R-:W-:Y:S02]  /*3e40*/  SHF.R.U32.HI R5, RZ, R24, R5 ;  /* 0x00000018ff057219 */ /* 0x000fe40000011605 */
[----:B------:R-:W-:-:S03]  /*3e50*/  ISETP.NE.AND.EX P0, PT, R27, RZ, PT, P0 ;  /* 0x000000ff1b00720c */ /* 0x000fc60003f05300 */
[----:B------:R-:W1:Y:S01]  /*3e60*/  LDC R20, c[0x0][0x148] ;  /* 0x00005200ff147b82 */ /* 0x000e620000000800 */
[----:B---3--:R-:W-:Y:S02]  /*3e70*/  IMAD R23, R13, R6, R4 ;  /* 0x000000060d177224 */ /* 0x008fe400078e0204 */
[----:B------:R-:W-:-:S05]  /*3e80*/  IMAD.MOV.U32 R6, RZ, RZ, 0x1 ;  /* 0x00000001ff067424 */ /* 0x000fca00078e00ff */
[----:B------:R-:W2:Y:S01]  /*3e90*/  LDC R21, c[0x0][0x600] ;  /* 0x00018000ff157b82 */ /* 0x000ea20000000800 */
[-CC-:B----4-:R-:W-:Y:S02]  /*3ea0*/  SHF.R.U64 R13, R10, R14.reuse, R5.reuse ;  /* 0x0000000e0a0d7219 */ /* 0x190fe40000001205 */
[----:B------:R-:W-:Y:S02]  /*3eb0*/  SHF.R.U32.HI R4, RZ, R14, R5 ;  /* 0x0000000eff047219 */ /* 0x000fe40000011605 */
[----:B------:R3:W4:Y:S03]  /*3ec0*/  F2I.U32.TRUNC.NTZ R14, R7 ;  /* 0x00000007000e7305 */ /* 0x000726000020f000 */
[----:B------:R-:W1:Y:S01]  /*3ed0*/  LDC R25, c[0x0][0x648] ;  /* 0x00019200ff197b82 */ /* 0x000e620000000800 */
[-C--:B0-----:R-:W-:Y:S02]  /*3ee0*/  SHF.R.U64 R15, R13, R9.reuse, R4 ;  /* 0x000000090d0f7219 */ /* 0x081fe40000001204 */
[----:B------:R-:W-:-:S02]  /*3ef0*/  SHF.L.U32 R8, R8, R9, RZ ;  /* 0x0000000908087219 */ /* 0x000fc400000006ff */
[-C--:B------:R-:W-:Y:S01]  /*3f00*/  SHF.R.U32.HI R5, RZ, R9.reuse, R4 ;  /* 0x00000009ff057219 */ /* 0x080fe20000011604 */
[----:B------:R-:W-:Y:S01]  /*3f10*/  IMAD.MOV.U32 R4, RZ, RZ, R15 ;  /* 0x000000ffff047224 */ /* 0x000fe200078e000f */
[----:B------:R-:W-:Y:S01]  /*3f20*/  SHF.L.U32 R24, R6, R9, RZ ;  /* 0x0000000906187219 */ /* 0x000fe200000006ff */
[----:B------:R-:W0:Y:S01]  /*3f30*/  LDC R28, c[0x0][0x638] ;  /* 0x00018e00ff1c7b82 */ /* 0x000e220000000800 */
[----:B------:R-:W-:-:S07]  /*3f40*/  LOP3.LUT R30, RZ, R8, RZ, 0x33, !PT ;  /* 0x00000008ff1e7212 */ /* 0x000fce00078e33ff */
[----:B------:R-:W0:Y:S01]  /*3f50*/  LDC R29, c[0x0][0x610] ;  /* 0x00018400ff1d7b82 */ /* 0x000e220000000800 */
[----:B---34-:R-:W-:Y:S05]  /*3f60*/  @!P0 BRA `(.L_x_45) ;  /* 0x0000000000288947 */ /* 0x018fea0003800000 */
[----:B------:R-:W3:Y:S02]  /*3f70*/  LDC R4, c[0x0][0x64c] ;  /* 0x00019300ff047b82 */ /* 0x000ee40000000800 */
        /* <DEDUP_REMOVED lines=9> */
.L_x_45:
[----:B------:R-:W-:Y:S01]  /*4010*/  ISETP.NE.AND P0, PT, R19, 0x1, PT ;  /* 0x000000011300780c */ /* 0x000fe20003f05270 */
[----:B--2---:R-:W-:Y:S01]  /*4020*/  VIADD R7, R21, 0xffffffff ;  /* 0xffffffff15077836 */ /* 0x004fe20000000000 */
[----:B-1----:R-:W-:Y:S01]  /*4030*/  SHF.R.U64 R5, R4, R25, R5 ;  /* 0x0000001904057219 */ /* 0x002fe20000001205 */
[----:B------:R-:W-:Y:S01]  /*4040*/  IMAD.MOV R14, RZ, RZ, -R14 ;  /* 0x000000ffff0e7224 */ /* 0x000fe200078e0a0e */
[----:B------:R-:W-:Y:S02]  /*4050*/  LOP3.LUT R4, R13, R30, RZ, 0xc0, !PT ;  /* 0x0000001e0d047212 */ /* 0x000fe400078ec0ff */
[----:B------:R-:W-:Y:S01]  /*4060*/  LOP3.LUT R10, R10, R7, RZ, 0xc0, !PT ;  /* 0x000000070a0a7212 */ /* 0x000fe200078ec0ff */
[----:B------:R-:W-:Y:S02]  /*4070*/  IMAD.MOV R6, RZ, RZ, -R5 ;  /* 0x000000ffff067224 */ /* 0x000fe400078e0a05 */
[----:B------:R-:W-:Y:S02]  /*4080*/  IMAD R4, R24, R5, R4 ;  /* 0x0000000518047224 */ /* 0x000fe400078e0204 */
[----:B------:R-:W-:-:S02]  /*4090*/  IMAD.MOV.U32 R7, RZ, RZ, 0x1 ;  /* 0x00000001ff077424 */ /* 0x000fc400078e00ff */
[----:B------:R-:W-:Y:S02]  /*40a0*/  @P0 IMAD R23, R20, R14, R3 ;  /* 0x0000000e14170224 */ /* 0x000fe400078e0203 */
[----:B0-----:R-:W-:Y:S02]  /*40b0*/  IMAD R3, R6, R28, R15 ;  /* 0x0000001c06037224 */ /* 0x001fe400078e020f */
[----:B------:R-:W-:Y:S02]  /*40c0*/  IMAD R13, R4, R29, R23 ;  /* 0x0000001d040d7224 */ /* 0x000fe400078e0217 */
[----:B------:R-:W-:Y:S02]  /*40d0*/  IMAD R4, R3, R21, R10 ;  /* 0x0000001503047224 */ /* 0x000fe400078e020a */
[----:B------:R-:W-:-:S03]  /*40e0*/  IMAD.MOV.U32 R6, RZ, RZ, R12 ;  /* 0x000000ffff067224 */ /* 0x000fc600078e000c */
[----:B------:R-:W-:Y:S02]  /*40f0*/  SEL R20, R4, R13, !P0 ;  /* 0x0000000d04147207 */ /* 0x000fe40004000000 */
[----:B------:R-:W-:-:S07]  /*4100*/  SEL R13, R13, R4, !P0 ;  /* 0x000000040d0d7207 */ /* 0x000fce0004000000 */
.L_x_43:
[----:B------:R-:W-:-:S08]  /*4110*/  NOP ;  /* 0x0000000000007918 */ /* 0x000fd00000000000 */
[----:B------:R-:W0:-:S00]  /*4120*/  USETMAXREG.DEALLOC.CTAPOOL 0x28 ;  /* 0x00000028000079c8 */ /* 0x000e0000080e0500 */
[----:B0-----:R-:W-:-:S13]  /*4130*/  ISETP.NE.AND P0, PT, R0, RZ, PT ;  /* 0x000000ff0000720c */ /* 0x001fda0003f05270 */
[----:B------:R-:W-:Y:S05]  /*4140*/  @P0 EXIT ;  /* 0x000000000000094d */ /* 0x000fea0003800000 */
[----:B------:R-:W-:Y:S01]  /*4150*/  LOP3.LUT P0, RZ, R7, 0xff, RZ, 0xc0, !PT ;  /* 0x000000ff07ff7812 */ /* 0x000fe2000780c0ff */
[----:B------:R-:W-:Y:S02]  /*4160*/  IMAD.MOV.U32 R0, RZ, RZ, 0x1 ;  /* 0x00000001ff007424 */ /* 0x000fe400078e00ff */
[----:B------:R-:W-:-:S10]  /*4170*/  IMAD.MOV.U32 R11, RZ, RZ, RZ ;  /* 0x000000ffff0b7224 */ /* 0x000fd400078e00ff */
[----:B------:R-:W-:Y:S05]  /*4180*/  @!P0 BRA `(.L_x_46) ;  /* 0x0000000c00208947 */ /* 0x000fea0003800000 */
[----:B------:R-:W0:Y:S01]  /*4190*/  LDC R0, c[0x0][0x28c] ;  /* 0x0000a300ff007b82 */ /* 0x000e220000000800 */
[----:B------:R-:W-:Y:S01]  /*41a0*/  LOP3.LUT P0, RZ, R22, 0x1f, RZ, 0xc0, !PT ;  /* 0x0000001f16ff7812 */ /* 0x000fe2000780c0ff */
[----:B------:R-:W-:Y:S01]  /*41b0*/  ULDC UR5, c[0x0][0x658] ;  /* 0x0001960000057ab9 */ /* 0x000fe20000000800 */
[----:B------:R-:W-:Y:S01]  /*41c0*/  UMOV UR6, 0xffffffff ;  /* 0xffffffff00067882 */ /* 0x000fe20000000000 */
[----:B------:R-:W-:Y:S01]  /*41d0*/  BSSY B0, `(.L_x_46) ;  /* 0x00000c3000007945 */ /* 0x000fe20003800000 */
[----:B------:R-:W-:Y:S01]  /*41e0*/  USHF.L.U32 UR6, UR6, UR5, URZ ;  /* 0x0000000506067299 */ /* 0x000fe2000800063f */
[C---:B------:R-:W-:Y:S01]  /*41f0*/  ISETP.NE.AND P2, PT, R2.reuse, RZ, PT ;  /* 0x000000ff0200720c */ /* 0x040fe20003f45270 */
[----:B------:R-:W-:Y:S01]  /*4200*/  IMAD.MOV.U32 R12, RZ, RZ, 0x1 ;  /* 0x00000001ff0c7424 */ /* 0x000fe200078e00ff */
[----:B------:R-:W-:Y:S01]  /*4210*/  ISETP.NE.OR P0, PT, R2, RZ, !P0 ;  /* 0x000000ff0200720c */ /* 0x000fe20004705670 */
[----:B------:R-:W-:Y:S01]  /*4220*/  IMAD.MOV.U32 R11, RZ, RZ, RZ ;  /* 0x000000ffff0b7224 */ /* 0x000fe200078e00ff */
[----:B------:R-:W-:Y:S01]  /*4230*/  LOP3.LUT R10, R18, 0x2, RZ, 0xfc, !PT ;  /* 0x00000002120a7812 */ /* 0x000fe200078efcff */
[----:B------:R-:W-:Y:S01]  /*4240*/  ULDC UR4, c[0x0][0x600] ;  /* 0x0001800000047ab9 */ /* 0x000fe20000000800 */
[----:B------:R-:W-:Y:S01]  /*4250*/  UMOV UR7, 0x1 ;  /* 0x0000000100077882 */ /* 0x000fe20000000000 */
[----:B------:R-:W-:-:S02]  /*4260*/  UIADD3 UR15, UR4, -0x1, URZ ;  /* 0xffffffff040f7890 */ /* 0x000fc4000fffe03f */
[----:B------:R-:W-:Y:S02]  /*4270*/  USHF.L.U32 UR17, UR7, UR5, URZ ;  /* 0x0000000507117299 */ /* 0x000fe4000800063f */
[----:B------:R-:W-:Y:S01]  /*4280*/  ULOP3.LUT UR16, URZ, UR6, URZ, 0x33, !UPT ;  /* 0x000000063f107292 */ /* 0x000fe2000f8e333f */
[----:B------:R-:W-:Y:S01]  /*4290*/  ULDC.64 UR20, c[0x0][0x198] ;  /* 0x0000660000147ab9 */ /* 0x000fe20000000a00 */
[----:B0-----:R-:W-:-:S05]  /*42a0*/  VIADD R0, R0, 0x3f ;  /* 0x0000003f00007836 */ /* 0x001fca0000000000 */
[----:B------:R-:W-:-:S04]  /*42b0*/  SHF.R.S32.HI R3, RZ, 0x1f, R0 ;  /* 0x0000001fff037819 */ /* 0x000fc80000011400 */
[----:B------:R-:W-:Y:S01]  /*42c0*/  LEA.HI R3, R3, R0, RZ, 0x6 ;  /* 0x0000000003037211 */ /* 0x000fe200078f30ff */
[----:B------:R-:W-:-:S03]  /*42d0*/  IMAD.MOV.U32 R0, RZ, RZ, 0x1 ;  /* 0x00000001ff007424 */ /* 0x000fc600078e00ff */
[----:B------:R-:W-:-:S05]  /*42e0*/  SHF.R.S32.HI R8, RZ, 0x6, R3 ;  /* 0x00000006ff087819 */ /* 0x000fca0000011403 */
[----:B------:R-:W-:-:S07]  /*42f0*/  VIADD R9, R8, 0x1 ;  /* 0x0000000108097836 */ /* 0x000fce0000000000 */
.L_x_58:
[----:B------:R-:W-:-:S03]  /*4300*/  UMOV UR4, 0xffffffff ;  /* 0xffffffff00047882 */ /* 0x000fc60000000000 */
[----:B------:R-:W-:Y:S05]  /*4310*/  BRA.DIV UR4, `(.L_x_47) ;  /* 0x0000000e04f07947 */ /* 0x000fea000b800000 */
[----:B------:R-:W-:-:S13]  /*4320*/  ELECT P6, URZ, PT ;  /* 0x00000000003f782f */ /* 0x000fda00038c0000 */
.L_x_71:
[----:B------:R-:W0:Y:S01]  /*4330*/  LDC R2, c[0x0][0x28c] ;  /* 0x0000a300ff027b82 */ /* 0x000e220000000800 */
[----:B------:R-:W-:Y:S01]  /*4340*/  BSSY B1, `(.L_x_48) ;  /* 0x0000037000017945 */ /* 0x000fe20003800000 */
[----:B0-----:R-:W-:-:S13]  /*4350*/  ISETP.LT.OR P6, PT, R2, 0x1, !P6 ;  /* 0x000000010200780c */ /* 0x001fda00077c1670 */
[----:B------:R-:W-:Y:S05]  /*4360*/  @P6 BRA `(.L_x_49) ;  /* 0x0000000000d06947 */ /* 0x000fea0003800000 */
[----:B------:R-:W-:Y:S02]  /*4370*/  IMAD.SHL.U32 R20, R20, 0x8, RZ ;  /* 0x0000000814147824 */ /* 0x000fe400078e00ff */
[----:B------:R-:W-:Y:S02]  /*4380*/  IMAD.SHL.U32 R13, R13, 0x200, RZ ;  /* 0x000002000d0d7824 */ /* 0x000fe400078e00ff */
[----:B------:R-:W-:Y:S02]  /*4390*/  IMAD.MOV.U32 R21, RZ, RZ, RZ ;  /* 0x000000ffff157224 */ /* 0x000fe400078e00ff */
[----:B------:R-:W-:Y:S02]  /*43a0*/  IMAD.MOV.U32 R2, RZ, RZ, R9 ;  /* 0x000000ffff027224 */ /* 0x000fe400078e0009 */
[----:B------:R-:W-:Y:S02]  /*43b0*/  IMAD.MOV.U32 R3, RZ, RZ, R0 ;  /* 0x000000ffff037224 */ /* 0x000fe400078e0000 */
[----:B------:R-:W-:-:S07]  /*43c0*/  IMAD.MOV.U32 R4, RZ, RZ, R11 ;  /* 0x000000ffff047224 */ /* 0x000fce00078e000b */
.L_x_53:
[----:B------:R-:W0:Y:S01]  /*43d0*/  S2R R14, SR_CgaCtaId ;  /* 0x00000000000e7919 */ /* 0x000e220000008800 */
[----:B------:R-:W-:Y:S01]  /*43e0*/  MOV R5, 0x400 ;  /* 0x0000040000057802 */ /* 0x000fe20000000f00 */
[----:B------:R-:W1:Y:S03]  /*43f0*/  @!P2 LDC R7, c[0x0][0x500] ;  /* 0x00014000ff07ab82 */ /* 0x000e660000000800 */
[----:B0-----:R-:W-:Y:S02]  /*4400*/  LEA R15, R14, R5, 0x18 ;  /* 0x000000050e0f7211 */ /* 0x001fe400078ec0ff */
[----:B------:R-:W-:-:S03]  /*4410*/  SHF.L.U32 R5, R3, 0x1f, RZ ;  /* 0x0000001f03057819 */ /* 0x000fc600000006ff */
[----:B------:R-:W-:-:S04]  /*4420*/  IMAD R14, R4, 0x8, R15 ;  /* 0x00000008040e7824 */ /* 0x000fc800078e020f */
[----:B------:R-:W0:Y:S02]  /*4430*/  SYNCS.PHASECHK.TRANS64.TRYWAIT P1, [R14+URZ+0x30], R5 ;  /* 0x000030050e0075a7 */ /* 0x000e24000802017f */
[----:B01----:R-:W-:Y:S05]  /*4440*/  @!P1 BRA `(.L_x_50) ;  /* 0x0000000c00c49947 */ /* 0x003fea0003800000 */
.L_x_72:
[----:B0-----:R-:W-:Y:S01]  /*4450*/  PRMT R5, R10, 0x9910, RZ ;  /* 0x000099100a057816 */ /* 0x001fe200000000ff */
[----:B------:R0:W-:Y:S03]  /*4460*/  @!P2 SYNCS.ARRIVE.TRANS64 RZ, [R14+URZ], R7 ;  /* 0x000000070effa9a7 */ /* 0x0001e6000800003f */
[----:B------:R-:W-:-:S13]  /*4470*/  ISETP.NE.AND P1, PT, R5, 0x2, PT ;  /* 0x000000020500780c */ /* 0x000fda0003f25270 */
[----:B0-----:R-:W-:Y:S05]  /*4480*/  @P1 BRA `(.L_x_51) ;  /* 0x0000000000041947 */ /* 0x001fea0003800000 */
[----:B------:R-:W-:Y:S01]  /*4490*/  BPT.TRAP 0x1 ;  /* 0x000000040000795c */ /* 0x000fe20000300000 */
.L_x_51:
[----:B------:R-:W-:Y:S05]  /*44a0*/  @P0 BRA `(.L_x_52) ;  /* 0x0000000000040947 */ /* 0x000fea0003800000 */
[----:B------:R-:W-:Y:S01]  /*44b0*/  BPT.TRAP 0x1 ;  /* 0x000000040000795c */ /* 0x000fe20000300000 */
.L_x_52:
[--C-:B------:R-:W-:Y:S01]  /*44c0*/  IMAD R5, R4, 0x8000, R15.reuse ;  /* 0x0000800004057824 */ /* 0x100fe200078e020f */
[----:B------:R-:W-:Y:S01]  /*44d0*/  R2UR UR9, R14 ;  /* 0x000000000e0972ca */ /* 0x000fe200000e0000 */
[----:B------:R-:W-:Y:S01]  /*44e0*/  IMAD R15, R4, 0x200, R15 ;  /* 0x00000200040f7824 */ /* 0x000fe200078e020f */
[----:B------:R-:W-:Y:S01]  /*44f0*/  UIADD3 UR4, UP0, UR20, 0xf0, URZ ;  /* 0x000000f014047890 */ /* 0x000fe2000ff1e03f */
[----:B------:R-:W-:Y:S01]  /*4500*/  VIADD R2, R2, 0xffffffff ;  /* 0xffffffff02027836 */ /* 0x000fe20000000000 */
[----:B------:R-:W-:Y:S01]  /*4510*/  R2UR UR5, R5 ;  /* 0x00000000050572ca */ /* 0x000fe200000e0000 */
[----:B------:R-:W-:Y:S01]  /*4520*/  UIADD3 UR22, UP1, UR20, 0x1f0, URZ ;  /* 0x000001f014167890 */ /* 0x000fe2000ff3e03f */
[----:B------:R-:W-:Y:S01]  /*4530*/  R2UR UR8, R15 ;  /* 0x000000000f0872ca */ /* 0x000fe200000e0000 */
[----:B------:R-:W-:Y:S01]  /*4540*/  VIADD R4, R4, 0x1 ;  /* 0x0000000104047836 */ /* 0x000fe20000000000 */
[----:B------:R-:W-:Y:S01]  /*4550*/  R2UR UR11, R13 ;  /* 0x000000000d0b72ca */ /* 0x000fe200000e0000 */
[----:B------:R-:W-:Y:S01]  /*4560*/  UIADD3.X UR23, URZ, UR21, URZ, UP1, !UPT ;  /* 0x000000153f177290 */ /* 0x000fe20008ffe43f */
[C---:B------:R-:W-:Y:S01]  /*4570*/  R2UR UR10, R21.reuse ;  /* 0x00000000150a72ca */ /* 0x040fe200000e0000 */
[----:B------:R-:W-:Y:S01]  /*4580*/  UMOV UR6, 0x0 ;  /* 0x0000000000067882 */ /* 0x000fe20000000000 */
[----:B------:R-:W-:Y:S01]  /*4590*/  R2UR UR12, R6 ;  /* 0x00000000060c72ca */ /* 0x000fe200000e0000 */
[----:B------:R-:W-:Y:S01]  /*45a0*/  UMOV UR7, 0x10000000 ;  /* 0x1000000000077882 */ /* 0x000fe20000000000 */
[----:B------:R-:W-:Y:S01]  /*45b0*/  R2UR UR18, R20 ;  /* 0x00000000141272ca */ /* 0x000fe200000e0000 */
[----:B------:R-:W-:Y:S01]  /*45c0*/  VIADD R21, R21, 0x40 ;  /* 0x0000004015157836 */ /* 0x000fe20000000000 */
[----:B------:R-:W-:Y:S01]  /*45d0*/  ISETP.GT.AND P3, PT, R2, 0x1, PT ;  /* 0x000000010200780c */ /* 0x000fe20003f64270 */
[----:B------:R-:W-:Y:S01]  /*45e0*/  UIADD3 UR13, UR5, 0x180, URZ ;  /* 0x00000180050d7890 */ /* 0x000fe2000fffe03f */
[----:B------:R-:W-:Y:S01]  /*45f0*/  ISETP.NE.AND P1, PT, R4, 0x6, PT ;  /* 0x000000060400780c */ /* 0x000fe20003f25270 */
[----:B------:R-:W-:-:S02]  /*4600*/  UIADD3.X UR5, URZ, UR21, URZ, UP0, !UPT ;  /* 0x000000153f057290 */ /* 0x000fc400087fe43f */
[----:B------:R-:W-:Y:S01]  /*4610*/  UIADD3 UR14, UR8, 0x30180, URZ ;  /* 0x00030180080e7890 */ /* 0x000fe2000fffe03f */
[----:B------:R-:W-:Y:S02]  /*4620*/  SEL R14, RZ, 0x1, P1 ;  /* 0x00000001ff0e7807 */ /* 0x000fe40000800000 */
[----:B------:R-:W-:Y:S01]  /*4630*/  UMOV UR8, UR13 ;  /* 0x0000000d00087c82 */ /* 0x000fe20008000000 */
[----:B------:R-:W-:Y:S02]  /*4640*/  SEL R4, R4, RZ, P1 ;  /* 0x000000ff04047207 */ /* 0x000fe40000800000 */
[----:B------:R-:W-:Y:S01]  /*4650*/  LOP3.LUT R3, R3, R14, RZ, 0x3c, !PT ;  /* 0x0000000e03037212 */ /* 0x000fe200078e3cff */
[----:B------:R0:W-:Y:S02]  /*4660*/  UTMALDG.3D [UR8], [UR4], desc[UR6] ;  /* 0x00000608040075b4 */ /* 0x0001e40008011000 */
[----:B0-----:R-:W-:Y:S01]  /*4670*/  UMOV UR8, UR14 ;  /* 0x0000000e00087c82 */ /* 0x001fe20008000000 */
[----:B------:R-:W-:-:S02]  /*4680*/  UMOV UR11, UR18 ;  /* 0x00000012000b7c82 */ /* 0x000fc40008000000 */
[----:B------:R0:W-:Y:S02]  /*4690*/  UTMALDG.3D [UR8], [UR22], desc[UR6] ;  /* 0x00000608160075b4 */ /* 0x0001e40008011000 */
[----:B0-----:R-:W-:Y:S05]  /*46a0*/  @P3 BRA `(.L_x_53) ;  /* 0xfffffffc00483947 */ /* 0x001fea000383ffff */
.L_x_49:
[----:B------:R-:W-:Y:S05]  /*46b0*/  BSYNC B1 ;  /* 0x0000000000017941 */ /* 0x000fea0003800000 */
.L_x_48:
[----:B------:R-:W-:Y:S01]  /*46c0*/  LOP3.LUT P3, RZ, R12, 0xff, RZ, 0xc0, !PT ;  /* 0x000000ff0cff7812 */ /* 0x000fe2000786c0ff */
[----:B------:R-:W-:Y:S01]  /*46d0*/  IMAD.IADD R4, R8, 0x1, R11 ;  /* 0x0000000108047824 */ /* 0x000fe200078e020b */
[----:B------:R-:W-:Y:S01]  /*46e0*/  IADD3 R16, P4, R16, UR36, RZ ;  /* 0x0000002410107c10 */ /* 0x000fe2000ff9e0ff */
[----:B------:R-:W-:Y:S01]  /*46f0*/  ULDC.64 UR4, c[0x0][0x650] ;  /* 0x0001940000047ab9 */ /* 0x000fe20000000a00 */
[----:B------:R-:W-:Y:S01]  /*4700*/  BSSY B1, `(.L_x_54) ;  /* 0x000006d000017945 */ /* 0x000fe20003800000 */
[----:B------:R-:W-:Y:S01]  /*4710*/  IMAD.MOV.U32 R13, RZ, RZ, -0x1 ;  /* 0xffffffffff0d7424 */ /* 0x000fe200078e00ff */
[----:B------:R-:W-:Y:S01]  /*4720*/  ISETP.GT.U32.AND P1, PT, R4, 0x5, PT ;  /* 0x000000050400780c */ /* 0x000fe20003f24070 */
[----:B------:R-:W-:Y:S01]  /*4730*/  IMAD.MOV.U32 R20, RZ, RZ, -0x1 ;  /* 0xffffffffff147424 */ /* 0x000fe200078e00ff */
[----:B------:R-:W-:Y:S01]  /*4740*/  IADD3.X R17, R17, UR42, RZ, P4, !PT ;  /* 0x0000002a11117c10 */ /* 0x000fe2000a7fe4ff */
[----:B------:R-:W-:Y:S01]  /*4750*/  IMAD.MOV.U32 R6, RZ, RZ, -0x1 ;  /* 0xffffffffff067424 */ /* 0x000fe200078e00ff */
[----:B------:R-:W-:-:S02]  /*4760*/  ISETP.LT.U32.AND P1, PT, R8, 0x6, P1 ;  /* 0x000000060800780c */ /* 0x000fc40000f21070 */
[----:B------:R-:W-:Y:S01]  /*4770*/  PRMT R12, RZ, 0x7610, R12 ;  /* 0x00007610ff0c7816 */ /* 0x000fe2000000000c */
[----:B------:R-:W0:Y:S01]  /*4780*/  @P3 S2R R3, SR_CgaCtaId ;  /* 0x0000000000033919 */ /* 0x000e220000008800 */
[----:B------:R-:W-:-:S04]  /*4790*/  @P3 MOV R2, 0x400 ;  /* 0x0000040000023802 */ /* 0x000fc80000000f00 */
[----:B0-----:R-:W-:Y:S01]  /*47a0*/  @P3 LEA R5, R3, R2, 0x18 ;  /* 0x0000000203053211 */ /* 0x001fe200078ec0ff */
[----:B------:R-:W-:-:S03]  /*47b0*/  IMAD.WIDE.U32 R2, R4, -0x55555555, RZ ;  /* 0xaaaaaaab04027825 */ /* 0x000fc600078e00ff */
[----:B------:R0:W-:Y:S01]  /*47c0*/  @P3 SYNCS.ARRIVE.TRANS64.A1T0 RZ, [R5+URZ+0x78], RZ ;  /* 0x000078ff05ff39a7 */ /* 0x0001e2000810003f */
[----:B------:R-:W-:Y:S02]  /*47d0*/  ISETP.GE.U32.AND P3, PT, R8, 0x6, PT ;  /* 0x000000060800780c */ /* 0x000fe40003f66070 */
[----:B------:R-:W-:Y:S02]  /*47e0*/  PRMT R2, RZ, 0x7610, R2 ;  /* 0x00007610ff027816 */ /* 0x000fe40000000002 */
[----:B0-----:R-:W-:Y:S02]  /*47f0*/  SHF.R.U32.HI R5, RZ, 0x2, R3 ;  /* 0x00000002ff057819 */ /* 0x001fe40000011603 */
[----:B------:R-:W-:Y:S02]  /*4800*/  SEL R3, RZ, 0x1, !P1 ;  /* 0x00000001ff037807 */ /* 0x000fe40004800000 */
[----:B------:R-:W-:Y:S01]  /*4810*/  ISETP.GE.U32.AND P1, PT, R16, UR4, PT ;  /* 0x0000000410007c0c */ /* 0x000fe2000bf26070 */
[----:B------:R-:W-:Y:S01]  /*4820*/  IMAD R11, R5, -0x6, R4 ;  /* 0xfffffffa050b7824 */ /* 0x000fe200078e0204 */
[----:B------:R-:W-:-:S02]  /*4830*/  LOP3.LUT R0, R0, R3, RZ, 0x3c, !PT ;  /* 0x0000000300007212 */ /* 0x000fc400078e3cff */
[----:B------:R-:W-:Y:S02]  /*4840*/  ISETP.GE.U32.AND.EX P1, PT, R17, UR5, PT, P1 ;  /* 0x0000000511007c0c */ /* 0x000fe4000bf26110 */
[----:B------:R-:W-:-:S11]  /*4850*/  @P3 LOP3.LUT R0, R0, 0x1, R5, 0x78, !PT ;  /* 0x0000000100003812 */ /* 0x000fd600078e7805 */
[----:B------:R-:W-:Y:S05]  /*4860*/  @P1 BRA `(.L_x_55) ;  /* 0x0000000400581947 */ /* 0x000fea0003800000 */
[----:B------:R-:W-:Y:S01]  /*4870*/  ULDC.64 UR4, c[0x0][0x628] ;  /* 0x00018a0000047ab9 */ /* 0x000fe20000000a00 */
[----:B------:R-:W0:Y:S01]  /*4880*/  S2R R14, SR_CTAID.X ;  /* 0x00000000000e7919 */ /* 0x000e220000002500 */
[----:B------:R-:W-:Y:S01]  /*4890*/  ISETP.NE.U32.AND P1, PT, RZ, UR4, PT ;  /* 0x00000004ff007c0c */ /* 0x000fe2000bf25070 */
[----:B------:R-:W-:Y:S01]  /*48a0*/  ULDC UR7, c[0x0][0x630] ;  /* 0x00018c0000077ab9 */ /* 0x000fe20000000800 */
[----:B------:R-:W-:Y:S01]  /*48b0*/  IMAD.MOV.U32 R2, RZ, RZ, R16 ;  /* 0x000000ffff027224 */ /* 0x000fe200078e0010 */
[----:B------:R-:W1:Y:S01]  /*48c0*/  S2R R13, SR_CTAID.Y ;  /* 0x00000000000d7919 */ /* 0x000e620000002600 */
[----:B------:R-:W-:Y:S01]  /*48d0*/  ISETP.NE.AND.EX P1, PT, RZ, UR5, PT, P1 ;  /* 0x00000005ff007c0c */ /* 0x000fe2000bf25310 */
[----:B------:R-:W-:-:S12]  /*48e0*/  IMAD.MOV.U32 R3, RZ, RZ, R17 ;  /* 0x000000ffff037224 */ /* 0x000fd800078e0011 */
[----:B------:R-:W-:Y:S05]  /*48f0*/  @!P1 BRA `(.L_x_56) ;  /* 0x0000000000289947 */ /* 0x000fea0003800000 */
[----:B------:R-:W-:Y:S02]  /*4900*/  ULDC UR6, c[0x0][0x634] ;  /* 0x00018d0000067ab9 */ /* 0x000fe40000000800 */
[----:B------:R-:W-:-:S05]  /*4910*/  IADD3 R7, P1, R16, UR6, RZ ;  /* 0x0000000610077c10 */ /* 0x000fca000ff3e0ff */
[----:B------:R-:W-:-:S04]  /*4920*/  IMAD.X R15, RZ, RZ, R17, P1 ;  /* 0x000000ffff0f7224 */ /* 0x000fc800008e0611 */
[----:B------:R-:W-:-:S04]  /*4930*/  IMAD.WIDE.U32 R4, R15, UR4, RZ ;  /* 0x000000040f047c25 */ /* 0x000fc8000f8e00ff */
[----:B------:R-:W-:-:S04]  /*4940*/  IMAD.WIDE.U32 R4, P1, R7, UR5, R4 ;  /* 0x0000000507047c25 */ /* 0x000fc8000f820004 */
[----:B------:R-:W-:-:S04]  /*4950*/  IMAD.WIDE.U32 R6, R7, UR4, RZ ;  /* 0x0000000407067c25 */ /* 0x000fc8000f8e00ff */
[----:B------:R-:W-:Y:S01]  /*4960*/  IMAD.X R3, RZ, RZ, RZ, P1 ;  /* 0x000000ffff037224 */ /* 0x000fe200008e06ff */
[----:B------:R-:W-:Y:S01]  /*4970*/  IADD3 RZ, P1, R7, R4, RZ ;  /* 0x0000000407ff7210 */ /* 0x000fe20007f3e0ff */
[----:B------:R-:W-:-:S04]  /*4980*/  IMAD.MOV.U32 R2, RZ, RZ, R5 ;  /* 0x000000ffff027224 */ /* 0x000fc800078e0005 */
[----:B------:R-:W-:-:S08]  /*4990*/  IMAD.WIDE.U32.X R2, R15, UR5, R2, P1 ;  /* 0x000000050f027c25 */ /* 0x000fd000088e0402 */
.L_x_56:
[--C-:B------:R-:W-:Y:S01]  /*49a0*/  SHF.R.U64 R6, R2, UR7, R3.reuse ;  /* 0x0000000702067c19 */ /* 0x100fe20008001203 */
[----:B------:R-:W-:Y:S01]  /*49b0*/  ULDC.64 UR4, c[0x0][0x620] ;  /* 0x0001880000047ab9 */ /* 0x000fe20000000a00 */
[----:B------:R-:W-:Y:S01]  /*49c0*/  SHF.R.U32.HI R2, RZ, UR7, R3 ;  /* 0x00000007ff027c19 */ /* 0x000fe20008011603 */
[----:B------:R-:W-:Y:S01]  /*49d0*/  IMAD.MOV.U32 R3, RZ, RZ, R17 ;  /* 0x000000ffff037224 */ /* 0x000fe200078e0011 */
[----:B------:R-:W-:Y:S01]  /*49e0*/  IADD3 R5, P1, RZ, -R6, RZ ;  /* 0x80000006ff057210 */ /* 0x000fe20007f3e0ff */
[----:B------:R-:W2:Y:S01]  /*49f0*/  LDC R25, c[0x0][0x144] ;  /* 0x00005100ff197b82 */ /* 0x000ea20000000800 */
[----:B0-----:R-:W-:Y:S01]  /*4a00*/  I2FP.F32.U32 R7, R14 ;  /* 0x0000000e00077245 */ /* 0x001fe20000201000 */
[----:B------:R-:W-:Y:S01]  /*4a10*/  ULDC.64 UR8, c[0x0][0x640] ;  /* 0x0001900000087ab9 */ /* 0x000fe20000000a00 */
[----:B------:R-:W-:Y:S01]  /*4a20*/  ULDC UR6, c[0x0][0x608] ;  /* 0x0001820000067ab9 */ /* 0x000fe20000000800 */
[----:B------:R-:W-:Y:S01]  /*4a30*/  IMAD.X R2, RZ, RZ, ~R2, P1 ;  /* 0x000000ffff027224 */ /* 0x000fe200008e0e02 */
[----:B------:R-:W-:-:S03]  /*4a40*/  ISETP.NE.U32.AND P1, PT, RZ, UR8, PT ;  /* 0x00000008ff007c0c */ /* 0x000fc6000bf25070 */
[----:B------:R-:W-:Y:S01]  /*4a50*/  IMAD R4, R2, UR4, RZ ;  /* 0x0000000402047c24 */ /* 0x000fe2000f8e02ff */
[----:B------:R-:W0:Y:S01]  /*4a60*/  LDC R20, c[0x0][0x148] ;  /* 0x00005200ff147b82 */ /* 0x000e220000000800 */
[----:B------:R-:W-:Y:S01]  /*4a70*/  IMAD.MOV.U32 R2, RZ, RZ, R16 ;  /* 0x000000ffff027224 */ /* 0x000fe200078e0010 */
[----:B------:R-:W-:-:S03]  /*4a80*/  ISETP.NE.AND.EX P1, PT, RZ, UR9, PT, P1 ;  /* 0x00000009ff007c0c */ /* 0x000fc6000bf25310 */
[----:B------:R-:W-:Y:S01]  /*4a90*/  IMAD.WIDE.U32 R2, R5, UR4, R2 ;  /* 0x0000000405027c25 */ /* 0x000fe2000f8e0002 */
[----:B------:R-:W-:-:S03]  /*4aa0*/  ULDC UR4, c[0x0][0x150] ;  /* 0x0000540000047ab9 */ /* 0x000fc60000000800 */
[----:B------:R-:W-:Y:S02]  /*4ab0*/  IMAD R5, R5, UR5, R4 ;  /* 0x0000000505057c24 */ /* 0x000fe4000f8e0204 */
[----:B------:R-:W-:Y:S01]  /*4ac0*/  FMUL R4, R7, UR4 ;  /* 0x0000000407047c20 */ /* 0x000fe20008400000 */
[----:B------:R-:W-:Y:S01]  /*4ad0*/  ULDC UR4, c[0x0][0x618] ;  /* 0x0001860000047ab9 */ /* 0x000fe20000000800 */
[----:B------:R-:W-:Y:S01]  /*4ae0*/  ULDC UR5, c[0x0][0x154] ;  /* 0x0000550000057ab9 */ /* 0x000fe20000000800 */
[----:B------:R-:W-:-:S03]  /*4af0*/  IMAD.IADD R3, R3, 0x1, R5 ;  /* 0x0000000103037824 */ /* 0x000fc600078e0205 */
[----:B------:R-:W3:Y:S02]  /*4b00*/  F2I.U32.TRUNC.NTZ R4, R4 ;  /* 0x0000000400047305 */ /* 0x000ee4000020f000 */
[----:B------:R-:W-:Y:S02]  /*4b10*/  SHF.R.U64 R7, R2, UR4, R3 ;  /* 0x0000000402077c19 */ /* 0x000fe40008001203 */
[----:B-1----:R-:W-:-:S05]  /*4b20*/  I2FP.F32.U32 R2, R13 ;  /* 0x0000000d00027245 */ /* 0x002fca0000201000 */
[----:B------:R-:W-:Y:S01]  /*4b30*/  FMUL R22, R2, UR5 ;  /* 0x0000000502167c20 */ /* 0x000fe20008400000 */
[----:B------:R-:W-:Y:S01]  /*4b40*/  SHF.R.U32.HI R2, RZ, UR4, R3 ;  /* 0x00000004ff027c19 */ /* 0x000fe20008011603 */
[----:B------:R-:W-:-:S03]  /*4b50*/  ULDC UR4, c[0x0][0x658] ;  /* 0x0001960000047ab9 */ /* 0x000fc60000000800 */
[--C-:B------:R-:W-:Y:S01]  /*4b60*/  SHF.R.U64 R21, R7, UR6, R2.reuse ;  /* 0x0000000607157c19 */ /* 0x100fe20008001202 */
[----:B------:R-:W1:Y:S01]  /*4b70*/  F2I.U32.TRUNC.NTZ R22, R22 ;  /* 0x0000001600167305 */ /* 0x000e62000020f000 */
[----:B------:R-:W-:Y:S01]  /*4b80*/  SHF.R.U32.HI R2, RZ, UR6, R2 ;  /* 0x00000006ff027c19 */ /* 0x000fe20008011602 */
[----:B---3--:R-:W-:-:S03]  /*4b90*/  IMAD.MOV R4, RZ, RZ, -R4 ;  /* 0x000000ffff047224 */ /* 0x008fc600078e0a04 */
[----:B------:R-:W-:Y:S01]  /*4ba0*/  SHF.R.U64 R15, R21, UR4, R2 ;  /* 0x00000004150f7c19 */ /* 0x000fe20008001202 */
[----:B--2---:R-:W-:Y:S01]  /*4bb0*/  IMAD R14, R25, R4, R14 ;  /* 0x00000004190e7224 */ /* 0x004fe200078e020e */
[----:B------:R-:W-:-:S03]  /*4bc0*/  SHF.R.U32.HI R23, RZ, UR4, R2 ;  /* 0x00000004ff177c19 */ /* 0x000fc60008011602 */
[----:B------:R-:W-:Y:S02]  /*4bd0*/  IMAD.MOV.U32 R2, RZ, RZ, R15 ;  /* 0x000000ffff027224 */ /* 0x000fe400078e000f */
[----:B------:R-:W-:Y:S01]  /*4be0*/  IMAD.MOV.U32 R3, RZ, RZ, R23 ;  /* 0x000000ffff037224 */ /* 0x000fe200078e0017 */
[----:B------:R-:W-:Y:S06]  /*4bf0*/  @!P1 BRA `(.L_x_57) ;  /* 0x0000000000289947 */ /* 0x000fec0003800000 */
[----:B------:R-:W-:Y:S02]  /*4c00*/  ULDC UR4, c[0x0][0x64c] ;  /* 0x0001930000047ab9 */ /* 0x000fe40000000800 */
[----:B------:R-:W-:-:S05]  /*4c10*/  IADD3 R3, P1, R15, UR4, RZ ;  /* 0x000000040f037c10 */ /* 0x000fca000ff3e0ff */
[----:B------:R-:W-:-:S04]  /*4c20*/  IMAD.X R23, RZ, RZ, R23, P1 ;  /* 0x000000ffff177224 */ /* 0x000fc800008e0617 */
[----:B------:R-:W-:-:S04]  /*4c30*/  IMAD.WIDE.U32 R4, R23, UR8, RZ ;  /* 0x0000000817047c25 */ /* 0x000fc8000f8e00ff */
[----:B------:R-:W-:-:S04]  /*4c40*/  IMAD.WIDE.U32 R4, P1, R3, UR9, R4 ;  /* 0x0000000903047c25 */ /* 0x000fc8000f820004 */
[----:B------:R-:W-:-:S04]  /*4c50*/  IMAD.WIDE.U32 R2, R3, UR8, RZ ;  /* 0x0000000803027c25 */ /* 0x000fc8000f8e00ff */
[----:B------:R-:W-:Y:S01]  /*4c60*/  IMAD.MOV.U32 R2, RZ, RZ, R5 ;  /* 0x000000ffff027224 */ /* 0x000fe200078e0005 */
[----:B------:R-:W-:Y:S01]  /*4c70*/  IADD3 RZ, P3, R3, R4, RZ ;  /* 0x0000000403ff7210 */ /* 0x000fe20007f7e0ff */
[----:B------:R-:W-:-:S04]  /*4c80*/  IMAD.X R3, RZ, RZ, RZ, P1 ;  /* 0x000000ffff037224 */ /* 0x000fc800008e06ff */
[----:B------:R-:W-:-:S08]  /*4c90*/  IMAD.WIDE.U32.X R2, R23, UR9, R2, P3 ;  /* 0x0000000917027c25 */ /* 0x000fd000098e0402 */
.L_x_57:
[----:B------:R-:W-:Y:S01]  /*4ca0*/  ISETP.NE.AND P1, PT, R19, 0x1, PT ;  /* 0x000000011300780c */ /* 0x000fe20003f25270 */
[----:B------:R-:W-:Y:S01]  /*4cb0*/  ULDC UR4, c[0x0][0x648] ;  /* 0x0001920000047ab9 */ /* 0x000fe20000000800 */
[----:B------:R-:W-:Y:S01]  /*4cc0*/  LOP3.LUT R21, R21, UR16, RZ, 0xc0, !PT ;  /* 0x0000001015157c12 */ /* 0x000fe2000f8ec0ff */
[----:B-1----:R-:W-:Y:S01]  /*4cd0*/  IMAD.MOV R22, RZ, RZ, -R22 ;  /* 0x000000ffff167224 */ /* 0x002fe200078e0a16 */
[----:B------:R-:W-:Y:S01]  /*4ce0*/  SHF.R.U64 R2, R2, UR4, R3 ;  /* 0x0000000402027c19 */ /* 0x000fe20008001203 */
[----:B------:R-:W-:Y:S01]  /*4cf0*/  ULDC UR4, c[0x0][0x638] ;  /* 0x00018e0000047ab9 */ /* 0x000fe20000000800 */
[----:B------:R-:W-:Y:S01]  /*4d00*/  ULDC UR5, c[0x0][0x610] ;  /* 0x0001840000057ab9 */ /* 0x000fe20000000800 */
[----:B------:R-:W-:Y:S02]  /*4d10*/  IMAD.MOV.U32 R3, RZ, RZ, 0x1 ;  /* 0x00000001ff037424 */ /* 0x000fe400078e00ff */
[----:B------:R-:W-:Y:S02]  /*4d20*/  IMAD.MOV R4, RZ, RZ, -R2 ;  /* 0x000000ffff047224 */ /* 0x000fe400078e0a02 */
[----:B------:R-:W-:Y:S01]  /*4d30*/  IMAD R21, R2, UR17, R21 ;  /* 0x0000001102157c24 */ /* 0x000fe2000f8e0215 */
[----:B------:R-:W-:Y:S01]  /*4d40*/  LOP3.LUT R2, R7, UR15, RZ, 0xc0, !PT ;  /* 0x0000000f07027c12 */ /* 0x000fe2000f8ec0ff */
[----:B0-----:R-:W-:-:S02]  /*4d50*/  @P1 IMAD R14, R20, R22, R13 ;  /* 0x00000016140e1224 */ /* 0x001fc400078e020d */
[----:B------:R-:W-:Y:S01]  /*4d60*/  IMAD R15, R4, UR4, R15 ;  /* 0x00000004040f7c24 */ /* 0x000fe2000f8e020f */
[----:B------:R-:W-:Y:S01]  /*4d70*/  ULDC UR4, c[0x0][0x600] ;  /* 0x0001800000047ab9 */ /* 0x000fe20000000800 */
[----:B------:R-:W-:Y:S02]  /*4d80*/  IMAD R14, R21, UR5, R14 ;  /* 0x00000005150e7c24 */ /* 0x000fe4000f8e020e */
[--C-:B------:R-:W-:Y:S01]  /*4d90*/  IMAD R15, R15, UR4, R2.reuse ;  /* 0x000000040f0f7c24 */ /* 0x100fe2000f8e0202 */
[----:B------:R-:W-:-:S04]  /*4da0*/  PRMT R2, R3, 0x7610, R2 ;  /* 0x0000761003027816 */ /* 0x000fc80000000002 */
[----:B------:R-:W-:Y:S02]  /*4db0*/  SEL R20, R15, R14, !P1 ;  /* 0x0000000e0f147207 */ /* 0x000fe40004800000 */
[----:B------:R-:W-:-:S07]  /*4dc0*/  SEL R13, R14, R15, !P1 ;  /* 0x0000000f0e0d7207 */ /* 0x000fce0004800000 */
.L_x_55:
[----:B------:R-:W-:Y:S05]  /*4dd0*/  BSYNC B1 ;  /* 0x0000000000017941 */ /* 0x000fea0003800000 */
.L_x_54:
[----:B------:R-:W-:-:S13]  /*4de0*/  LOP3.LUT P1, RZ, R2, 0xff, RZ, 0xc0, !PT ;  /* 0x000000ff02ff7812 */ /* 0x000fda000782c0ff */
[----:B------:R-:W-:Y:S05]  /*4df0*/  @P1 BRA `(.L_x_58) ;  /* 0xfffffff400401947 */ /* 0x000fea000383ffff */
[----:B------:R-:W-:Y:S05]  /*4e00*/  BSYNC B0 ;  /* 0x0000000000007941 */ /* 0x000fea0003800000 */
.L_x_46:
[----:B------:R-:W-:-:S03]  /*4e10*/  UMOV UR4, 0xffffffff ;  /* 0xffffffff00047882 */ /* 0x000fc60000000000 */
[----:B------:R-:W-:Y:S05]  /*4e20*/  BRA.DIV UR4, `(.L_x_59) ;  /* 0x0000000604607947 */ /* 0x000fea000b800000 */
[----:B------:R-:W-:-:S13]  /*4e30*/  ELECT P6, URZ, PT ;  /* 0x00000000003f782f */ /* 0x000fda00038c0000 */
.L_x_75:
[----:B------:R-:W-:Y:S04]  /*4e40*/  BSSY B0, `(.L_x_60) ;  /* 0x000003d000007945 */ /* 0x000fe80003800000 */
[----:B------:R-:W-:Y:S05]  /*4e50*/  @!P6 BRA `(.L_x_61) ;  /* 0x0000000000ece947 */ /* 0x000fea0003800000 */
[----:B------:R-:W-:-:S04]  /*4e60*/  LOP3.LUT R18, R18, 0x2, RZ, 0xfc, !PT ;  /* 0x0000000212127812 */ /* 0x000fc800078efcff */
[----:B------:R-:W-:-:S13]  /*4e70*/  ISETP.NE.AND P0, PT, R18, 0x3, PT ;  /* 0x000000031200780c */ /* 0x000fda0003f05270 */
[----:B------:R-:W-:Y:S05]  /*4e80*/  @!P0 BRA `(.L_x_62) ;  /* 0x0000000000048947 */ /* 0x000fea0003800000 */
[----:B------:R-:W-:Y:S01]  /*4e90*/  BPT.TRAP 0x1 ;  /* 0x000000040000795c */ /* 0x000fe20000300000 */
.L_x_62:
[----:B------:R-:W0:Y:S01]  /*4ea0*/  S2R R3, SR_CgaCtaId ;  /* 0x0000000000037919 */ /* 0x000e220000008800 */
[----:B------:R-:W-:Y:S02]  /*4eb0*/  MOV R2, 0x400 ;  /* 0x0000040000027802 */ /* 0x000fe40000000f00 */
[----:B------:R-:W-:Y:S02]  /*4ec0*/  SHF.L.U32 R4, R0, 0x1f, RZ ;  /* 0x0000001f00047819 */ /* 0x000fe400000006ff */
[----:B0-----:R-:W-:-:S05]  /*4ed0*/  LEA R2, R3, R2, 0x18 ;  /* 0x0000000203027211 */ /* 0x001fca00078ec0ff */
[----:B------:R-:W-:-:S04]  /*4ee0*/  VIADD R2, R2, 0x30 ;  /* 0x0000003002027836 */ /* 0x000fc80000000000 */
[C---:B------:R-:W-:Y:S02]  /*4ef0*/  IMAD R7, R11.reuse, 0x8, R2 ;  /* 0x000000080b077824 */ /* 0x040fe400078e0202 */
[----:B------:R-:W-:Y:S02]  /*4f00*/  VIADD R11, R11, 0x1 ;  /* 0x000000010b0b7836 */ /* 0x000fe40000000000 */
[----:B------:R-:W0:Y:S03]  /*4f10*/  SYNCS.PHASECHK.TRANS64.TRYWAIT P0, [R7+URZ], R4 ;  /* 0x00000004070075a7 */ /* 0x000e26000800017f */
[----:B------:R-:W-:-:S04]  /*4f20*/  ISETP.NE.AND P1, PT, R11, 0x6, PT ;  /* 0x000000060b00780c */ /* 0x000fc80003f25270 */
[----:B------:R-:W-:Y:S02]  /*4f30*/  SEL R3, RZ, 0x1, P1 ;  /* 0x00000001ff037807 */ /* 0x000fe40000800000 */
[----:B------:R-:W-:Y:S02]  /*4f40*/  SEL R11, R11, RZ, P1 ;  /* 0x000000ff0b0b7207 */ /* 0x000fe40000800000 */
[----:B------:R-:W-:-:S03]  /*4f50*/  LOP3.LUT R6, R0, R3, RZ, 0x3c, !PT ;  /* 0x0000000300067212 */ /* 0x000fc600078e3cff */
[----:B------:R-:W-:Y:S01]  /*4f60*/  IMAD R8, R11, 0x8, R2 ;  /* 0x000000080b087824 */ /* 0x000fe200078e0202 */
[----:B------:R-:W-:Y:S01]  /*4f70*/  SHF.L.U32 R5, R6, 0x1f, RZ ;  /* 0x0000001f06057819 */ /* 0x000fe200000006ff */
[----:B0-----:R-:W-:Y:S06]  /*4f80*/  @!P0 BRA `(.L_x_63) ;  /* 0x0000000400288947 */ /* 0x001fec0003800000 */
.L_x_76:
[----:B------:R-:W1:Y:S01]  /*4f90*/  SYNCS.PHASECHK.TRANS64.TRYWAIT P0, [R8+URZ], R5 ;  /* 0x00000005080075a7 */ /* 0x000e62000800017f */
[----:B------:R-:W-:-:S05]  /*4fa0*/  VIADD R0, R11, 0x1 ;  /* 0x000000010b007836 */ /* 0x000fca0000000000 */
[----:B------:R-:W-:-:S04]  /*4fb0*/  ISETP.NE.AND P1, PT, R0, 0x6, PT ;  /* 0x000000060000780c */ /* 0x000fc80003f25270 */
[----:B------:R-:W-:Y:S02]  /*4fc0*/  SEL R3, RZ, 0x1, P1 ;  /* 0x00000001ff037807 */ /* 0x000fe40000800000 */
[----:B0-----:R-:W-:Y:S02]  /*4fd0*/  SEL R7, R0, RZ, P1 ;  /* 0x000000ff00077207 */ /* 0x001fe40000800000 */
[----:B------:R-:W-:-:S03]  /*4fe0*/  LOP3.LUT R6, R6, R3, RZ, 0x3c, !PT ;  /* 0x0000000306067212 */ /* 0x000fc600078e3cff */
[----:B------:R-:W-:Y:S01]  /*4ff0*/  IMAD R9, R7, 0x8, R2 ;  /* 0x0000000807097824 */ /* 0x000fe200078e0202 */
[----:B------:R-:W-:Y:S01]  /*5000*/  SHF.L.U32 R4, R6, 0x1f, RZ ;  /* 0x0000001f06047819 */ /* 0x000fe200000006ff */
[----:B-1----:R-:W-:Y:S06]  /*5010*/  @!P0 BRA `(.L_x_64) ;  /* 0x0000000400188947 */ /* 0x002fec0003800000 */
.L_x_77:
[----:B------:R-:W1:Y:S01]  /*5020*/  SYNCS.PHASECHK.TRANS64.TRYWAIT P0, [R9+URZ], R4 ;  /* 0x00000004090075a7 */ /* 0x000e62000800017f */
[----:B------:R-:W-:-:S05]  /*5030*/  VIADD R0, R7, 0x1 ;  /* 0x0000000107007836 */ /* 0x000fca0000000000 */
[----:B------:R-:W-:-:S04]  /*5040*/  ISETP.NE.AND P1, PT, R0, 0x6, PT ;  /* 0x000000060000780c */ /* 0x000fc80003f25270 */
[----:B------:R-:W-:Y:S02]  /*5050*/  SEL R3, RZ, 0x1, P1 ;  /* 0x00000001ff037807 */ /* 0x000fe40000800000 */
[----:B------:R-:W-:Y:S02]  /*5060*/  SEL R7, R0, RZ, P1 ;  /* 0x000000ff00077207 */ /* 0x000fe40000800000 */
[----:B------:R-:W-:-:S03]  /*5070*/  LOP3.LUT R6, R6, R3, RZ, 0x3c, !PT ;  /* 0x0000000306067212 */ /* 0x000fc600078e3cff */
[----:B0-----:R-:W-:Y:S01]  /*5080*/  IMAD R8, R7, 0x8, R2 ;  /* 0x0000000807087824 */ /* 0x001fe200078e0202 */
[----:B------:R-:W-:Y:S01]  /*5090*/  SHF.L.U32 R5, R6, 0x1f, RZ ;  /* 0x0000001f06057819 */ /* 0x000fe200000006ff */
[----:B-1----:R-:W-:Y:S06]  /*50a0*/  @!P0 BRA `(.L_x_65) ;  /* 0x0000000400088947 */ /* 0x002fec0003800000 */
.L_x_78:
[----:B------:R-:W1:Y:S01]  /*50b0*/  SYNCS.PHASECHK.TRANS64.TRYWAIT P0, [R8+URZ], R5 ;  /* 0x00000005080075a7 */ /* 0x000e62000800017f */
[----:B------:R-:W-:-:S05]  /*50c0*/  VIADD R0, R7, 0x1 ;  /* 0x0000000107007836 */ /* 0x000fca0000000000 */
[----:B------:R-:W-:-:S04]  /*50d0*/  ISETP.NE.AND P1, PT, R0, 0x6, PT ;  /* 0x000000060000780c */ /* 0x000fc80003f25270 */
[----:B------:R-:W-:Y:S02]  /*50e0*/  SEL R3, RZ, 0x1, P1 ;  /* 0x00000001ff037807 */ /* 0x000fe40000800000 */
[----:B------:R-:W-:Y:S02]  /*50f0*/  SEL R7, R0, RZ, P1 ;  /* 0x000000ff00077207 */ /* 0x000fe40000800000 */
[----:B0-----:R-:W-:-:S03]  /*5100*/  LOP3.LUT R9, R6, R3, RZ, 0x3c, !PT ;  /* 0x0000000306097212 */ /* 0x001fc600078e3cff */
[----:B------:R-:W-:Y:S01]  /*5110*/  IMAD R11, R7, 0x8, R2 ;  /* 0x00000008070b7824 */ /* 0x000fe200078e0202 */
[----:B------:R-:W-:Y:S01]  /*5120*/  SHF.L.U32 R6, R9, 0x1f, RZ ;  /* 0x0000001f09067819 */ /* 0x000fe200000006ff */
[----:B-1----:R-:W-:Y:S06]  /*5130*/  @!P0 BRA `(.L_x_66) ;  /* 0x0000000000f88947 */ /* 0x002fec0003800000 */
.L_x_79:
[----:B------:R-:W1:Y:S01]  /*5140*/  SYNCS.PHASECHK.TRANS64.TRYWAIT P0, [R11+URZ], R6 ;  /* 0x000000060b0075a7 */ /* 0x000e62000800017f */
[----:B------:R-:W-:-:S05]  /*5150*/  VIADD R0, R7, 0x1 ;  /* 0x0000000107007836 */ /* 0x000fca0000000000 */
[----:B------:R-:W-:-:S04]  /*5160*/  ISETP.NE.AND P1, PT, R0, 0x6, PT ;  /* 0x000000060000780c */ /* 0x000fc80003f25270 */
[----:B------:R-:W-:Y:S02]  /*5170*/  SEL R4, RZ, 0x1, P1 ;  /* 0x00000001ff047807 */ /* 0x000fe40000800000 */
[----:B------:R-:W-:Y:S02]  /*5180*/  SEL R3, R0, RZ, P1 ;  /* 0x000000ff00037207 */ /* 0x000fe40000800000 */
[----:B------:R-:W-:Y:S01]  /*5190*/  LOP3.LUT R0, R9, R4, RZ, 0x3c, !PT ;  /* 0x0000000409007212 */ /* 0x000fe200078e3cff */
[----:B-1----:R-:W-:Y:S06]  /*51a0*/  @!P0 BRA `(.L_x_67) ;  /* 0x0000000000f08947 */ /* 0x002fec0003800000 */
.L_x_80:
[----:B------:R-:W-:Y:S01]  /*51b0*/  IMAD R3, R3, 0x8, R2 ;  /* 0x0000000803037824 */ /* 0x000fe200078e0202 */
[----:B------:R-:W-:-:S07]  /*51c0*/  SHF.L.U32 R0, R0, 0x1f, RZ ;  /* 0x0000001f00007819 */ /* 0x000fce00000006ff */
.L_x_68:
[----:B--2---:R2:W3:Y:S02]  /*51d0*/  SYNCS.PHASECHK.TRANS64.TRYWAIT P0, [R3+URZ], R0 ;  /* 0x00000000030075a7 */ /* 0x0044e4000800017f */
[----:B---3--:R-:W-:Y:S05]  /*51e0*/  @!P0 NANOSLEEP.SYNCS 0x989680 ;  /* 0x009896800000895d */ /* 0x008fea0003900000 */
[----:B------:R-:W3:Y:S02]  /*51f0*/  @!P0 SYNCS.PHASECHK.TRANS64 P0, [R3+URZ], R0 ;  /* 0x00000000030085a7 */ /* 0x000ee4000800007f */
[----:B---3--:R-:W-:Y:S05]  /*5200*/  @!P0 BRA `(.L_x_68) ;  /* 0xfffffffc00f08947 */ /* 0x008fea000383ffff */
.L_x_61:
[----:B------:R-:W-:Y:S05]  /*5210*/  BSYNC B0 ;  /* 0x0000000000007941 */ /* 0x000fea0003800000 */
.L_x_60:
[----:B------:R-:W-:Y:S05]  /*5220*/  EXIT ;  /* 0x000000000000794d */ /* 0x000fea0003800000 */
.L_x_17:
[----:B-1----:R1:W2:Y:S02]  /*5230*/  SYNCS.PHASECHK.TRANS64.TRYWAIT P1, [R3+URZ], R0 ;  /* 0x00000000030075a7 */ /* 0x0022a4000802017f */
[----:B--2---:R-:W-:Y:S05]  /*5240*/  @!P1 NANOSLEEP.SYNCS 0x989680 ;  /* 0x009896800000995d */ /* 0x004fea0003900000 */
[----:B------:R-:W2:Y:S02]  /*5250*/  @!P1 SYNCS.PHASECHK.TRANS64 P1, [R3+URZ], R0 ;  /* 0x00000000030095a7 */ /* 0x000ea4000802007f */
[----:B--2---:R-:W-:Y:S05]  /*5260*/  @!P1 BRA `(.L_x_17) ;  /* 0xfffffffc00f09947 */ /* 0x004fea000383ffff */
[----:B------:R-:W-:Y:S05]  /*5270*/  BRA `(.L_x_16) ;  /* 0xffffffc000787947 */ /* 0x000fea000383ffff */
.L_x_22:
[----:B-1----:R-:W-:-:S04]  /*5280*/  IMAD.U32 R3, RZ, RZ, UR8 ;  /* 0x00000008ff037e24 */ /* 0x002fc8000f8e00ff */
[----:B------:R1:W2:Y:S03]  /*5290*/  SYNCS.PHASECHK.TRANS64.TRYWAIT P1, [R3+URZ], R2 ;  /* 0x00000002030075a7 */ /* 0x0002a6000802017f */
[----:B--2---:R-:W-:Y:S05]  /*52a0*/  @!P1 NANOSLEEP.SYNCS 0x989680 ;  /* 0x009896800000995d */ /* 0x004fea0003900000 */
[----:B------:R-:W2:Y:S02]  /*52b0*/  @!P1 SYNCS.PHASECHK.TRANS64 P1, [R3+URZ], R2 ;  /* 0x00000002030095a7 */ /* 0x000ea4000802007f */
[----:B--2---:R-:W-:Y:S05]  /*52c0*/  @!P1 BRA `(.L_x_22) ;  /* 0xfffffffc00ec9947 */ /* 0x004fea000383ffff */
[----:B------:R-:W-:Y:S05]  /*52d0*/  BRA `(.L_x_21) ;  /* 0xffffffc4009c7947 */ /* 0x000fea000383ffff */
.L_x_47:
[----:B------:R-:W-:Y:S01]  /*52e0*/  BSSY B1, `(.L_x_69) ;  /* 0x0000006000017945 */ /* 0x000fe20003800000 */
[----:B------:R-:W-:-:S07]  /*52f0*/  IMAD.MOV.U32 R15, RZ, RZ, -0x1 ;  /* 0xffffffffff0f7424 */ /* 0x000fce00078e00ff */
[----:B------:R-:W-:Y:S05]  /*5300*/  WARPSYNC.COLLECTIVE R15, `(.L_x_70) ;  /* 0x000000000f0c7348 */ /* 0x000fea0003c00000 */
[----:B------:R-:W-:Y:S02]  /*5310*/  ELECT P6, UR62, PT ;  /* 0x00000000003e782f */ /* 0x000fe400038c0000 */
[----:B------:R-:W-:Y:S01]  /*5320*/  MOV R14, UR62 ;  /* 0x0000003e000e7c02 */ /* 0x000fe20008000f00 */
[----:B------:R-:W-:Y:S10]  /*5330*/  ENDCOLLECTIVE ;  /* 0x000000000000791b */ /* 0x000ff40003800000 */
.L_x_70:
[----:B------:R-:W-:Y:S05]  /*5340*/  BSYNC B1 ;  /* 0x0000000000017941 */ /* 0x000fea0003800000 */
.L_x_69:
[----:B------:R-:W-:Y:S05]  /*5350*/  BRA `(.L_x_71) ;  /* 0xffffffec00f47947 */ /* 0x000fea000383ffff */
.L_x_50:
[----:B0-----:R0:W1:Y:S02]  /*5360*/  SYNCS.PHASECHK.TRANS64.TRYWAIT P1, [R14+URZ+0x30], R5 ;  /* 0x000030050e0075a7 */ /* 0x001064000802017f */
[----:B-1----:R-:W-:Y:S05]  /*5370*/  @!P1 NANOSLEEP.SYNCS 0x989680 ;  /* 0x009896800000995d */ /* 0x002fea0003900000 */
[----:B------:R-:W1:Y:S02]  /*5380*/  @!P1 SYNCS.PHASECHK.TRANS64 P1, [R14+URZ+0x30], R5 ;  /* 0x000030050e0095a7 */ /* 0x000e64000802007f */
[----:B-1----:R-:W-:Y:S05]  /*5390*/  @!P1 BRA `(.L_x_50) ;  /* 0xfffffffc00f09947 */ /* 0x002fea000383ffff */
[----:B------:R-:W-:Y:S05]  /*53a0*/  BRA `(.L_x_72) ;  /* 0xfffffff000287947 */ /* 0x000fea000383ffff */
.L_x_59:
[----:B------:R-:W-:Y:S01]  /*53b0*/  BSSY B0, `(.L_x_73) ;  /* 0x0000006000007945 */ /* 0x000fe20003800000 */
[----:B------:R-:W-:-:S07]  /*53c0*/  IMAD.MOV.U32 R15, RZ, RZ, -0x1 ;  /* 0xffffffffff0f7424 */ /* 0x000fce00078e00ff */
[----:B------:R-:W-:Y:S05]  /*53d0*/  WARPSYNC.COLLECTIVE R15, `(.L_x_74) ;  /* 0x000000000f0c7348 */ /* 0x000fea0003c00000 */
[----:B------:R-:W-:Y:S02]  /*53e0*/  ELECT P6, UR62, PT ;  /* 0x00000000003e782f */ /* 0x000fe400038c0000 */
[----:B------:R-:W-:Y:S01]  /*53f0*/  MOV R14, UR62 ;  /* 0x0000003e000e7c02 */ /* 0x000fe20008000f00 */
[----:B------:R-:W-:Y:S10]  /*5400*/  ENDCOLLECTIVE ;  /* 0x000000000000791b */ /* 0x000ff40003800000 */
.L_x_74:
[----:B------:R-:W-:Y:S05]  /*5410*/  BSYNC B0 ;  /* 0x0000000000007941 */ /* 0x000fea0003800000 */
.L_x_73:
[----:B------:R-:W-:Y:S05]  /*5420*/  BRA `(.L_x_75) ;  /* 0xfffffff800847947 */ /* 0x000fea000383ffff */
.L_x_63:
[----:B0-----:R0:W1:Y:S02]  /*5430*/  SYNCS.PHASECHK.TRANS64.TRYWAIT P0, [R7+URZ], R4 ;  /* 0x00000004070075a7 */ /* 0x001064000800017f */
[----:B-1----:R-:W-:Y:S05]  /*5440*/  @!P0 NANOSLEEP.SYNCS 0x989680 ;  /* 0x009896800000895d */ /* 0x002fea0003900000 */
[----:B------:R-:W1:Y:S02]  /*5450*/  @!P0 SYNCS.PHASECHK.TRANS64 P0, [R7+URZ], R4 ;  /* 0x00000004070085a7 */ /* 0x000e64000800007f */
[----:B-1----:R-:W-:Y:S05]  /*5460*/  @!P0 BRA `(.L_x_63) ;  /* 0xfffffffc00f08947 */ /* 0x002fea000383ffff */
[----:B------:R-:W-:Y:S05]  /*5470*/  BRA `(.L_x_76) ;  /* 0xfffffff800c47947 */ /* 0x000fea000383ffff */
.L_x_64:
[----:B0-----:R0:W1:Y:S02]  /*5480*/  SYNCS.PHASECHK.TRANS64.TRYWAIT P0, [R8+URZ], R5 ;  /* 0x00000005080075a7 */ /* 0x001064000800017f */
[----:B-1----:R-:W-:Y:S05]  /*5490*/  @!P0 NANOSLEEP.SYNCS 0x989680 ;  /* 0x009896800000895d */ /* 0x002fea0003900000 */
[----:B------:R-:W1:Y:S02]  /*54a0*/  @!P0 SYNCS.PHASECHK.TRANS64 P0, [R8+URZ], R5 ;  /* 0x00000005080085a7 */ /* 0x000e64000800007f */
[----:B-1----:R-:W-:Y:S05]  /*54b0*/  @!P0 BRA `(.L_x_64) ;  /* 0xfffffffc00f08947 */ /* 0x002fea000383ffff */
[----:B------:R-:W-:Y:S05]  /*54c0*/  BRA `(.L_x_77) ;  /* 0xfffffff800d47947 */ /* 0x000fea000383ffff */
.L_x_65:
[----:B0-----:R0:W1:Y:S02]  /*54d0*/  SYNCS.PHASECHK.TRANS64.TRYWAIT P0, [R9+URZ], R4 ;  /* 0x00000004090075a7 */ /* 0x001064000800017f */
[----:B-1----:R-:W-:Y:S05]  /*54e0*/  @!P0 NANOSLEEP.SYNCS 0x989680 ;  /* 0x009896800000895d */ /* 0x002fea0003900000 */
[----:B------:R-:W1:Y:S02]  /*54f0*/  @!P0 SYNCS.PHASECHK.TRANS64 P0, [R9+URZ], R4 ;  /* 0x00000004090085a7 */ /* 0x000e64000800007f */
[----:B-1----:R-:W-:Y:S05]  /*5500*/  @!P0 BRA `(.L_x_65) ;  /* 0xfffffffc00f08947 */ /* 0x002fea000383ffff */
[----:B------:R-:W-:Y:S05]  /*5510*/  BRA `(.L_x_78) ;  /* 0xfffffff800e47947 */ /* 0x000fea000383ffff */
.L_x_66:
[----:B0-----:R0:W1:Y:S02]  /*5520*/  SYNCS.PHASECHK.TRANS64.TRYWAIT P0, [R8+URZ], R5 ;  /* 0x00000005080075a7 */ /* 0x001064000800017f */
[----:B-1----:R-:W-:Y:S05]  /*5530*/  @!P0 NANOSLEEP.SYNCS 0x989680 ;  /* 0x009896800000895d */ /* 0x002fea0003900000 */
[----:B------:R-:W1:Y:S02]  /*5540*/  @!P0 SYNCS.PHASECHK.TRANS64 P0, [R8+URZ], R5 ;  /* 0x00000005080085a7 */ /* 0x000e64000800007f */
[----:B-1----:R-:W-:Y:S05]  /*5550*/  @!P0 BRA `(.L_x_66) ;  /* 0xfffffffc00f08947 */ /* 0x002fea000383ffff */
[----:B------:R-:W-:Y:S05]  /*5560*/  BRA `(.L_x_79) ;  /* 0xfffffff800f47947 */ /* 0x000fea000383ffff */
.L_x_67:
[----:B-1----:R1:W2:Y:S02]  /*5570*/  SYNCS.PHASECHK.TRANS64.TRYWAIT P0, [R11+URZ], R6 ;  /* 0x000000060b0075a7 */ /* 0x0022a4000800017f */
[----:B--2---:R-:W-:Y:S05]  /*5580*/  @!P0 NANOSLEEP.SYNCS 0x989680 ;  /* 0x009896800000895d */ /* 0x004fea0003900000 */
[----:B------:R-:W2:Y:S02]  /*5590*/  @!P0 SYNCS.PHASECHK.TRANS64 P0, [R11+URZ], R6 ;  /* 0x000000060b0085a7 */ /* 0x000ea4000800007f */
[----:B--2---:R-:W-:Y:S05]  /*55a0*/  @!P0 BRA `(.L_x_67) ;  /* 0xfffffffc00f08947 */ /* 0x004fea000383ffff */
[----:B------:R-:W-:Y:S05]  /*55b0*/  BRA `(.L_x_80) ;  /* 0xfffffff800fc7947 */ /* 0x000fea000383ffff */
.L_x_81:
[----:B------:R-:W-:-:S00]  /*55c0*/  BRA `(.L_x_81) ;  /* 0xfffffffc00fc7947 */ /* 0x000fc0000383ffff */
[----:B------:R-:W-:-:S00]  /*55d0*/  NOP ;  /* 0x0000000000007918 */ /* 0x000fc00000000000 */
        /* <DEDUP_REMOVED lines=10> */
.L_x_82:


//--------------------- .nv.global.init           --------------------------
	.section	.nv.global.init,"aw",@progbits
.nv.global.init:
	.type		$str$22,@object
	.size		$str$22,($str$23 - $str$22)
$str$22:
        /*0000*/ 	.byte	0x6b, 0x5f, 0x74, 0x69, 0x6c, 0x65, 0x5f, 0x63, 0x6f, 0x75, 0x6e, 0x74, 0x20, 0x3e, 0x3d, 0x20
        /*0010*/ 	.byte	0x31, 0x00
	.type		$str$23,@object
	.size		$str$23,(__unnamed_1 - $str$23)
$str$23:
        /*0012*/ 	.byte	0x2f, 0x74, 0x6d, 0x70, 0x2f, 0x63, 0x75, 0x74, 0x6c, 0x61, 0x73, 0x73, 0x5f, 0x73, 0x77, 0x65
        /*0022*/ 	.byte	0x65, 0x70, 0x5f, 0x73, 0x72, 0x63, 0x2f, 0x69, 0x6e, 0x63, 0x6c, 0x75, 0x64, 0x65, 0x2f, 0x63
        /*0032*/ 	.byte	0x75, 0x74, 0x6c, 0x61, 0x73, 0x73, 0x2f, 0x67, 0x65, 0x6d, 0x6d, 0x2f, 0x63, 0x6f, 0x6c, 0x6c
        /*0042*/ 	.byte	0x65, 0x63, 0x74, 0x69, 0x76, 0x65, 0x2f, 0x73, 0x6d, 0x39, 0x30, 0x5f, 0x6d, 0x6d, 0x61, 0x5f
        /*0052*/ 	.byte	0x74, 0x6d, 0x61, 0x5f, 0x67, 0x6d, 0x6d, 0x61, 0x5f, 0x73, 0x73, 0x5f, 0x77, 0x61, 0x72, 0x70
        /*0062*/ 	.byte	0x73, 0x70, 0x65, 0x63, 0x69, 0x61, 0x6c, 0x69, 0x7a, 0x65, 0x64, 0x2e, 0x68, 0x70, 0x70, 0x00
	.type		__unnamed_1,@object
	.size		__unnamed_1,(.L_0 - __unnamed_1)
__unnamed_1:
        /*0072*/ 	.byte	0x76, 0x6f, 0x69, 0x64, 0x20, 0x63, 0x75, 0x74, 0x6c, 0x61, 0x73, 0x73, 0x3a, 0x3a, 0x67, 0x65
        /* <DEDUP_REMOVED lines=171> */
        /*0b32*/ 	.byte	0x69, 0x64, 0x65, 0x6e, 0x74, 0x69, 0x74, 0x79, 0x5d, 0x00
.L_0:


//--------------------- .nv.shared._ZN7cutlass13device_kernelINS_4gemm6kernel13GemmUniversalIN4cute5tupleIJiiiiEEENS1_10collective13CollectiveMmaINS1_34MainloopSm90TmaGmmaWarpSpecializedILi6ENS5_IJNS4_1CILi1EEESB_SB_EEENS1_35KernelTmaWarpSpecializedCooperativeEEENS5_IJNSA_ILi512EEENSA_ILi8EEENSA_ILi64EEEEEEaNS5_IJlSB_lEEEaSJ_NS4_8TiledMMAINS4_8MMA_AtomIJNS4_4SM904GMMA25MMA_64x8x32_S32S8S8_SS_TNEEEENS4_6LayoutINS5_IJNSA_ILi2EEESB_SB_EEENS5_IJSB_NSA_ILi0EEEST_EEEEENS5_IJNS4_10UnderscoreESW_SW_EEEEENS4_13SM90_TMA_LOADENS4_14ComposedLayoutINS4_7SwizzleILi2ELi4ELi3EEENS4_18smem_ptr_flag_bitsILi8EEENSQ_INS5_IJSG_SH_EEENS5_IJSH_SB_EEEEEEEvNS4_8identityESZ_S18_vS19_EENS_8epilogue10collective6detail29Sm90TmaWarpSpecializedAdapterINS1C_15DefaultEpilogueIaSJ_SJ_NS1B_6thread17LinearCombinationIaLi1EiiLNS1G_9ScaleType4KindE0ELNS_15FloatRoundStyleE2EaEENS1_15EpilogueDefaultEEEEEvvEEEEvNT_6ParamsE --------------------------
	.section	.nv.shared._ZN7cutlass13device_kernelINS_4gemm6kernel13GemmUniversalIN4cute5tupleIJiiiiEEENS1_10collective13CollectiveMmaINS1_34MainloopSm90TmaGmmaWarpSpecializedILi6ENS5_IJNS4_1CILi1EEESB_SB_EEENS1_35KernelTmaWarpSpecializedCooperativeEEENS5_IJNSA_ILi512EEENSA_ILi8EEENSA_ILi64EEEEEEaNS5_IJlSB_lEEEaSJ_NS4_8TiledMMAINS4_8MMA_AtomIJNS4_4SM904GMMA25MMA_64x8x32_S32S8S8_SS_TNEEEENS4_6LayoutINS5_IJNSA_ILi2EEESB_SB_EEENS5_IJSB_NSA_ILi0EEEST_EEEEENS5_IJNS4_10UnderscoreESW_SW_EEEEENS4_13SM90_TMA_LOADENS4_14ComposedLayoutINS4_7SwizzleILi2ELi4ELi3EEENS4_18smem_ptr_flag_bitsILi8EEENSQ_INS5_IJSG_SH_EEENS5_IJSH_SB_EEEEEEEvNS4_8identityESZ_S18_vS19_EENS_8epilogue10collective6detail29Sm90TmaWarpSpecializedAdapterINS1C_15DefaultEpilogueIaSJ_SJ_NS1B_6thread17LinearCombinationIaLi1EiiLNS1G_9ScaleType4KindE0ELNS_15FloatRoundStyleE2EaEENS1_15EpilogueDefaultEEEEEvvEEEEvNT_6ParamsE,"aw",@nobits
	.sectionflags	@""
	.align	16
	.zero		1024


//--------------------- .nv.shared.reserved.0     --------------------------
	.section	.nv.shared.reserved.0,"aw",@nobits
	.weak		__nv_reservedSMEM_offset_0_alias
	.size		__nv_reservedSMEM_offset_0_alias, 0, 0
	.other		__nv_reservedSMEM_offset_0_alias,@"STO_CUDA_RESERVED_SHARED STV_DEFAULT"
__nv_reservedSMEM_offset_0_alias:
	.zero		0


//--------------------- .nv.global                --------------------------
	.section	.nv.global,"aw",@nobits
.nv.global:
	.type		_ZN39_INTERNAL_84ffcc8a_4_k_cu_75ec0804_95564cute1_E,@object
	.size		_ZN39_INTERNAL_84ffcc8a_4_k_cu_75ec0804_95564cute1_E,(_ZN39_INTERNAL_84ffcc8a_4_k_cu_75ec0804_95564cuda3std3__45__cpo6cbeginE - _ZN39_INTERNAL_84ffcc8a_4_k_cu_75ec0804_95564cute1_E)
_ZN39_INTERNAL_84ffcc8a_4_k_cu_75ec0804_95564cute1_E:
	.zero		1
	.type		_ZN39_INTERNAL_84ffcc8a_4_k_cu_75ec0804_95564cuda3std3__45__cpo6cbeginE,@object
	.size		_ZN39_INTERNAL_84ffcc8a_4_k_cu_75ec0804_95564cuda3std3__45__cpo6cbeginE,(_ZN39_INTERNAL_84ffcc8a_4_k_cu_75ec0804_95564cuda3std3__48in_placeE - _ZN39_INTERNAL_84ffcc8a_4_k_cu_75ec0804_95564cuda3std3__45__cpo6cbeginE)
_ZN39_INTERNAL_84ffcc8a_4_k_cu_75ec0804_95564cuda3std3__45__cpo6cbeginE:
	.zero		1
	.type		_ZN39_INTERNAL_84ffcc8a_4_k_cu_75ec0804_95564cuda3std3__48in_placeE,@object
	.size		_ZN39_INTERNAL_84ffcc8a_4_k_cu_75ec0804_95564cuda3std3__48in_placeE,(_ZN39_INTERNAL_84ffcc8a_4_k_cu_75ec0804_95564cuda3std6ranges3__45__cpo9iter_moveE - _ZN39_INTERNAL_84ffcc8a_4_k_cu_75ec0804_95564cuda3std3__48in_placeE)
_ZN39_INTERNAL_84ffcc8a_4_k_cu_75ec0804_95564cuda3std3__48in_placeE:
	.zero		1
	.type		_ZN39_INTERNAL_84ffcc8a_4_k_cu_75ec0804_95564cuda3std6ranges3__45__cpo9iter_moveE,@object
	.size		_ZN39_INTERNAL_84ffcc8a_4_k_cu_75ec0804_95564cuda3std6ranges3__45__cpo9iter_moveE,(_ZN39_INTERNAL_84ffcc8a_4_k_cu_75ec0804_95564cuda3std3__45__cpo5beginE - _ZN39_INTERNAL_84ffcc8a_4_k_cu_75ec0804_95564cuda3std6ranges3__45__cpo9iter_moveE)
_ZN39_INTERNAL_84ffcc8a_4_k_cu_75ec0804_95564cuda3std6ranges3__45__cpo9iter_moveE:
	.zero		1
	.type		_ZN39_INTERNAL_84ffcc8a_4_k_cu_75ec0804_95564cuda3std3__45__cpo5beginE,@object
	.size		_ZN39_INTERNAL_84ffcc8a_4_k_cu_75ec0804_95564cuda3std3__45__cpo5beginE,(_ZN39_INTERNAL_84ffcc8a_4_k_cu_75ec0804_95564cuda3std3__441_GLOBAL__N__84ffcc8a_4_k_cu_75ec0804_95566ignoreE - _ZN39_INTERNAL_84ffcc8a_4_k_cu_75ec0804_95564cuda3std3__45__cpo5beginE)
_ZN39_INTERNAL_84ffcc8a_4_k_cu_75ec0804_95564cuda3std3__45__cpo5beginE:
	.zero		1
	.type		_ZN39_INTERNAL_84ffcc8a_4_k_cu_75ec0804_95564cuda3std3__441_GLOBAL__N__84ffcc8a_4_k_cu_75ec0804_95566ignoreE,@object
	.size		_ZN39_INTERNAL_84ffcc8a_4_k_cu_75ec0804_95564cuda3std3__441_GLOBAL__N__84ffcc8a_4_k_cu_75ec0804_95566ignoreE,(_ZN39_INTERNAL_84ffcc8a_4_k_cu_75ec0804_95564cute7productE - _ZN39_INTERNAL_84ffcc8a_4_k_cu_75ec0804_95564cuda3std3__441_GLOBAL__N__84ffcc8a_4_k_cu_75ec0804_95566ignoreE)
_ZN39_INTERNAL_84ffcc8a_4_k_cu_75ec0804_95564cuda3std3__441_GLOBAL__N__84ffcc8a_4_k_cu_75ec0804_95566ignoreE:
	.zero		1
	.type		_ZN39_INTERNAL_84ffcc8a_4_k_cu_75ec0804_95564cute7productE,@object
	.size		_ZN39_INTERNAL_84ffcc8a_4_k_cu_75ec0804_95564cute7productE,(_ZN39_INTERNAL_84ffcc8a_4_k_cu_75ec0804_95564cuda3std3__45__cpo3endE - _ZN39_INTERNAL_84ffcc8a_4_k_cu_75ec0804_95564cute7productE)
_ZN39_INTERNAL_84ffcc8a_4_k_cu_75ec0804_95564cute7productE:
	.zero		1
	.type		_ZN39_INTERNAL_84ffcc8a_4_k_cu_75ec0804_95564cuda3std3__45__cpo3endE,@object
	.size		_ZN39_INTERNAL_84ffcc8a_4_k_cu_75ec0804_95564cuda3std3__45__cpo3endE,(_ZN39_INTERNAL_84ffcc8a_4_k_cu_75ec0804_95564cuda3std3__419piecewise_constructE - _ZN39_INTERNAL_84ffcc8a_4_k_cu_75ec0804_95564cuda3std3__45__cpo3endE)
_ZN39_INTERNAL_84ffcc8a_4_k_cu_75ec0804_95564cuda3std3__45__cpo3endE:
	.zero		1
	.type		_ZN39_INTERNAL_84ffcc8a_4_k_cu_75ec0804_95564cuda3std3__419piecewise_constructE,@object
	.size		_ZN39_INTERNAL_84ffcc8a_4_k_cu_75ec0804_95564cuda3std3__419piecewise_constructE,(_ZN39_INTERNAL_84ffcc8a_4_k_cu_75ec0804_95564cuda3std3__45__cpo4cendE - _ZN39_INTERNAL_84ffcc8a_4_k_cu_75ec0804_95564cuda3std3__419piecewise_constructE)
_ZN39_INTERNAL_84ffcc8a_4_k_cu_75ec0804_95564cuda3std3__419piecewise_constructE:
	.zero		1
	.type		_ZN39_INTERNAL_84ffcc8a_4_k_cu_75ec0804_95564cuda3std3__45__cpo4cendE,@object
	.size		_ZN39_INTERNAL_84ffcc8a_4_k_cu_75ec0804_95564cuda3std3__45__cpo4cendE,(_ZN39_INTERNAL_84ffcc8a_4_k_cu_75ec0804_95564cuda3std6ranges3__45__cpo4swapE - _ZN39_INTERNAL_84ffcc8a_4_k_cu_75ec0804_95564cuda3std3__45__cpo4cendE)
_ZN39_INTERNAL_84ffcc8a_4_k_cu_75ec0804_95564cuda3std3__45__cpo4cendE:
	.zero		1
	.type		_ZN39_INTERNAL_84ffcc8a_4_k_cu_75ec0804_95564cuda3std6ranges3__45__cpo4swapE,@object
	.size		_ZN39_INTERNAL_84ffcc8a_4_k_cu_75ec0804_95564cuda3std6ranges3__45__cpo4swapE,(.L_8 - _ZN39_INTERNAL_84ffcc8a_4_k_cu_75ec0804_95564cuda3std6ranges3__45__cpo4swapE)
_ZN39_INTERNAL_84ffcc8a_4_k_cu_75ec0804_95564cuda3std6ranges3__45__cpo4swapE:
	.zero		1
.L_8:


//--------------------- .nv.constant0._ZN7cutlass13device_kernelINS_4gemm6kernel13GemmUniversalIN4cute5tupleIJiiiiEEENS1_10collective13CollectiveMmaINS1_34MainloopSm90TmaGmmaWarpSpecializedILi6ENS5_IJNS4_1CILi1EEESB_SB_EEENS1_35KernelTmaWarpSpecializedCooperativeEEENS5_IJNSA_ILi512EEENSA_ILi8EEENSA_ILi64EEEEEEaNS5_IJlSB_lEEEaSJ_NS4_8TiledMMAINS4_8MMA_AtomIJNS4_4SM904GMMA25MMA_64x8x32_S32S8S8_SS_TNEEEENS4_6LayoutINS5_IJNSA_ILi2EEESB_SB_EEENS5_IJSB_NSA_ILi0EEEST_EEEEENS5_IJNS4_10UnderscoreESW_SW_EEEEENS4_13SM90_TMA_LOADENS4_14ComposedLayoutINS4_7SwizzleILi2ELi4ELi3EEENS4_18smem_ptr_flag_bitsILi8EEENSQ_INS5_IJSG_SH_EEENS5_IJSH_SB_EEEEEEEvNS4_8identityESZ_S18_vS19_EENS_8epilogue10collective6detail29Sm90TmaWarpSpecializedAdapterINS1C_15DefaultEpilogueIaSJ_SJ_NS1B_6thread17LinearCombinationIaLi1EiiLNS1G_9ScaleType4KindE0ELNS_15FloatRoundStyleE2EaEENS1_15EpilogueDefaultEEEEEvvEEEEvNT_6ParamsE --------------------------
	.section	.nv.constant0._ZN7cutlass13device_kernelINS_4gemm6kernel13GemmUniversalIN4cute5tupleIJiiiiEEENS1_10collective13CollectiveMmaINS1_34MainloopSm90TmaGmmaWarpSpecializedILi6ENS5_IJNS4_1CILi1EEESB_SB_EEENS1_35KernelTmaWarpSpecializedCooperativeEEENS5_IJNSA_ILi512EEENSA_ILi8EEENSA_ILi64EEEEEEaNS5_IJlSB_lEEEaSJ_NS4_8TiledMMAINS4_8MMA_AtomIJNS4_4SM904GMMA25MMA_64x8x32_S32S8S8_SS_TNEEEENS4_6LayoutINS5_IJNSA_ILi2EEESB_SB_EEENS5_IJSB_NSA_ILi0EEEST_EEEEENS5_IJNS4_10UnderscoreESW_SW_EEEEENS4_13SM90_TMA_LOADENS4_14ComposedLayoutINS4_7SwizzleILi2ELi4ELi3EEENS4_18smem_ptr_flag_bitsILi8EEENSQ_INS5_IJSG_SH_EEENS5_IJSH_SB_EEEEEEEvNS4_8identityESZ_S18_vS19_EENS_8epilogue10collective6detail29Sm90TmaWarpSpecializedAdapterINS1C_15DefaultEpilogueIaSJ_SJ_NS1B_6thread17LinearCombinationIaLi1EiiLNS1G_9ScaleType4KindE0ELNS_15FloatRoundStyleE2EaEENS1_15EpilogueDefaultEEEEEvvEEEEvNT_6ParamsE,"a",@progbits
	.sectionflags	@""
	.align	4
.nv.constant0._ZN7cutlass13device_kernelINS_4gemm6kernel13GemmUniversalIN4cute5tupleIJiiiiEEENS1_10collective13CollectiveMmaINS1_34MainloopSm90TmaGmmaWarpSpecializedILi6ENS5_IJNS4_1CILi1EEESB_SB_EEENS1_35KernelTmaWarpSpecializedCooperativeEEENS5_IJNSA_ILi512EEENSA_ILi8EEENSA_ILi64EEEEEEaNS5_IJlSB_lEEEaSJ_NS4_8TiledMMAINS4_8MMA_AtomIJNS4_4SM904GMMA25MMA_64x8x32_S32S8S8_SS_TNEEEENS4_6LayoutINS5_IJNSA_ILi2EEESB_SB_EEENS5_IJSB_NSA_ILi0EEEST_EEEEENS5_IJNS4_10UnderscoreESW_SW_EEEEENS4_13SM90_TMA_LOADENS4_14ComposedLayoutINS4_7SwizzleILi2ELi4ELi3EEENS4_18smem_ptr_flag_bitsILi8EEENSQ_INS5_IJSG_SH_EEENS5_IJSH_SB_EEEEEEEvNS4_8identityESZ_S18_vS19_EENS_8epilogue10collective6detail29Sm90TmaWarpSpecializedAdapterINS1C_15DefaultEpilogueIaSJ_SJ_NS1B_6thread17LinearCombinationIaLi1EiiLNS1G_9ScaleType4KindE0ELNS_15FloatRoundStyleE2EaEENS1_15EpilogueDefaultEEEEEvvEEEEvNT_6ParamsE:
	.zero		1664


//--------------------- SYMBOLS --------------------------

	.type		.nv.reservedSmem.offset0,@object
	.size		.nv.reservedSmem.offset0,0x4
	.type		__assertfail,@function
